	.target	sm_90a

	.elftype	@"ET_EXEC"


//--------------------- .note.nv.tkinfo           --------------------------
	.section	.note.nv.tkinfo,"",@"SHT_NOTE"
	.sectionflags	@"SHF_NOTE_NV_TKINFO"
	.tkinfo
        /*0018*/ 	.word	0x00000002
        /*0030*/ 	.string	""
        /*0030*/ 	.string	"ptxas"
        /*0030*/ 	.string	"Cuda compilation tools, release 13.0, V13.0.88"
        /*0030*/ 	.string	"Build cuda_13.0.r13.0/compiler.36424714_0"
        /*0030*/ 	.string	"-arch sm_90a -m 64 "



//--------------------- .note.nv.cuinfo           --------------------------
	.section	.note.nv.cuinfo,"",@"SHT_NOTE"
	.sectionflags	@"SHF_NOTE_NV_CUINFO"
        /*0018*/ 	.short	0x0002
        /*001a*/ 	.short	0x005a
        /*001c*/ 	.short	0x0082
	.zero		2


//--------------------- .nv.info                  --------------------------
	.section	.nv.info,"",@"SHT_CUDA_INFO"
	.align	4


	//----- nvinfo : EIATTR_REGCOUNT
	.align		4
        /*0000*/ 	.byte	0x04, 0x2f
        /*0002*/ 	.short	(.L_15 - .L_14)
	.align		4
.L_14:
        /*0004*/ 	.word	index@(_ZN7cutlass13device_kernelINS_4gemm6kernel13GemmUniversalIN4cute5tupleIJiiiiEEENS1_10collective13CollectiveMmaINS1_34MainloopSm90TmaGmmaWarpSpecializedILi14ENS5_IJNS4_1CILi4EEESB_NSA_ILi1EEEEEENS1_32KernelTmaWarpSpecializedPingpongEEENS5_IJNSA_ILi64EEESG_NSA_ILi32EEEEEEfNS5_IJlSC_lEEEfSJ_NS4_8TiledMMAINS4_8MMA_AtomIJNS4_4SM904GMMA29MMA_64x64x8_F32TF32TF32_SS_TNILNSN_7ScaleInE1ELSP_1EEEEEENS4_6LayoutINS5_IJSC_SC_SC_EEENS5_IJNSA_ILi0EEESU_SU_EEEEENS5_IJNS4_10UnderscoreESX_SX_EEEEENS4_23SM90_TMA_LOAD_MULTICASTENS4_14ComposedLayoutINS4_7SwizzleILi3ELi4ELi3EEENS4_18smem_ptr_flag_bitsILi32EEENSS_INS5_IJNSA_ILi8EEESH_EEENS5_IJSH_SC_EEEEEEEvNS4_8identityES10_S1A_vS1B_EENS_8epilogue10collective6detail29Sm90TmaWarpSpecializedAdapterINS1E_15DefaultEpilogueIfSJ_SJ_NS1D_6thread17LinearCombinationIfLi1EffLNS1I_9ScaleType4KindE0ELNS_15FloatRoundStyleE2EfEENS1_15EpilogueDefaultEEEEEvvEEEEvNT_6ParamsE)
        /*0008*/ 	.word	0x000000a8


	//----- nvinfo : EIATTR_FRAME_SIZE
	.align		4
.L_15:
        /*000c*/ 	.byte	0x04, 0x11
        /*000e*/ 	.short	(.L_17 - .L_16)
	.align		4
.L_16:
        /*0010*/ 	.word	index@(_ZN7cutlass13device_kernelINS_4gemm6kernel13GemmUniversalIN4cute5tupleIJiiiiEEENS1_10collective13CollectiveMmaINS1_34MainloopSm90TmaGmmaWarpSpecializedILi14ENS5_IJNS4_1CILi4EEESB_NSA_ILi1EEEEEENS1_32KernelTmaWarpSpecializedPingpongEEENS5_IJNSA_ILi64EEESG_NSA_ILi32EEEEEEfNS5_IJlSC_lEEEfSJ_NS4_8TiledMMAINS4_8MMA_AtomIJNS4_4SM904GMMA29MMA_64x64x8_F32TF32TF32_SS_TNILNSN_7ScaleInE1ELSP_1EEEEEENS4_6LayoutINS5_IJSC_SC_SC_EEENS5_IJNSA_ILi0EEESU_SU_EEEEENS5_IJNS4_10UnderscoreESX_SX_EEEEENS4_23SM90_TMA_LOAD_MULTICASTENS4_14ComposedLayoutINS4_7SwizzleILi3ELi4ELi3EEENS4_18smem_ptr_flag_bitsILi32EEENSS_INS5_IJNSA_ILi8EEESH_EEENS5_IJSH_SC_EEEEEEEvNS4_8identityES10_S1A_vS1B_EENS_8epilogue10collective6detail29Sm90TmaWarpSpecializedAdapterINS1E_15DefaultEpilogueIfSJ_SJ_NS1D_6thread17LinearCombinationIfLi1EffLNS1I_9ScaleType4KindE0ELNS_15FloatRoundStyleE2EfEENS1_15EpilogueDefaultEEEEEvvEEEEvNT_6ParamsE)
        /*0014*/ 	.word	0x00000008


	//----- nvinfo : EIATTR_MIN_STACK_SIZE
	.align		4
.L_17:
        /*0018*/ 	.byte	0x04, 0x12
        /*001a*/ 	.short	(.L_19 - .L_18)
	.align		4
.L_18:
        /*001c*/ 	.word	index@(_ZN7cutlass13device_kernelINS_4gemm6kernel13GemmUniversalIN4cute5tupleIJiiiiEEENS1_10collective13CollectiveMmaINS1_34MainloopSm90TmaGmmaWarpSpecializedILi14ENS5_IJNS4_1CILi4EEESB_NSA_ILi1EEEEEENS1_32KernelTmaWarpSpecializedPingpongEEENS5_IJNSA_ILi64EEESG_NSA_ILi32EEEEEEfNS5_IJlSC_lEEEfSJ_NS4_8TiledMMAINS4_8MMA_AtomIJNS4_4SM904GMMA29MMA_64x64x8_F32TF32TF32_SS_TNILNSN_7ScaleInE1ELSP_1EEEEEENS4_6LayoutINS5_IJSC_SC_SC_EEENS5_IJNSA_ILi0EEESU_SU_EEEEENS5_IJNS4_10UnderscoreESX_SX_EEEEENS4_23SM90_TMA_LOAD_MULTICASTENS4_14ComposedLayoutINS4_7SwizzleILi3ELi4ELi3EEENS4_18smem_ptr_flag_bitsILi32EEENSS_INS5_IJNSA_ILi8EEESH_EEENS5_IJSH_SC_EEEEEEEvNS4_8identityES10_S1A_vS1B_EENS_8epilogue10collective6detail29Sm90TmaWarpSpecializedAdapterINS1E_15DefaultEpilogueIfSJ_SJ_NS1D_6thread17LinearCombinationIfLi1EffLNS1I_9ScaleType4KindE0ELNS_15FloatRoundStyleE2EfEENS1_15EpilogueDefaultEEEEEvvEEEEvNT_6ParamsE)
        /*0020*/ 	.word	0x00000008
.L_19:


//--------------------- .nv.compat                --------------------------
	.section	.nv.compat,"",@"SHT_CUDA_COMPAT_INFO"
	.align	4
        /*0000*/ 	.byte	0x02, 0x09, 0x01, 0x00, 0x02, 0x02, 0x04, 0x00, 0x02, 0x05, 0x05, 0x00, 0x03, 0x07, 0x01, 0x01
        /*0010*/ 	.byte	0x02, 0x03, 0x01, 0x00, 0x02, 0x06, 0x01, 0x00, 0x04, 0x0b, 0x08, 0x00, 0x00, 0x00, 0x00, 0x00
        /*0020*/ 	.byte	0x00, 0x00, 0x00, 0x00


//--------------------- .nv.info._ZN7cutlass13device_kernelINS_4gemm6kernel13GemmUniversalIN4cute5tupleIJiiiiEEENS1_10collective13CollectiveMmaINS1_34MainloopSm90TmaGmmaWarpSpecializedILi14ENS5_IJNS4_1CILi4EEESB_NSA_ILi1EEEEEENS1_32KernelTmaWarpSpecializedPingpongEEENS5_IJNSA_ILi64EEESG_NSA_ILi32EEEEEEfNS5_IJlSC_lEEEfSJ_NS4_8TiledMMAINS4_8MMA_AtomIJNS4_4SM904GMMA29MMA_64x64x8_F32TF32TF32_SS_TNILNSN_7ScaleInE1ELSP_1EEEEEENS4_6LayoutINS5_IJSC_SC_SC_EEENS5_IJNSA_ILi0EEESU_SU_EEEEENS5_IJNS4_10UnderscoreESX_SX_EEEEENS4_23SM90_TMA_LOAD_MULTICASTENS4_14ComposedLayoutINS4_7SwizzleILi3ELi4ELi3EEENS4_18smem_ptr_flag_bitsILi32EEENSS_INS5_IJNSA_ILi8EEESH_EEENS5_IJSH_SC_EEEEEEEvNS4_8identityES10_S1A_vS1B_EENS_8epilogue10collective6detail29Sm90TmaWarpSpecializedAdapterINS1E_15DefaultEpilogueIfSJ_SJ_NS1D_6thread17LinearCombinationIfLi1EffLNS1I_9ScaleType4KindE0ELNS_15FloatRoundStyleE2EfEENS1_15EpilogueDefaultEEEEEvvEEEEvNT_6ParamsE --------------------------
	.section	.nv.info._ZN7cutlass13device_kernelINS_4gemm6kernel13GemmUniversalIN4cute5tupleIJiiiiEEENS1_10collective13CollectiveMmaINS1_34MainloopSm90TmaGmmaWarpSpecializedILi14ENS5_IJNS4_1CILi4EEESB_NSA_ILi1EEEEEENS1_32KernelTmaWarpSpecializedPingpongEEENS5_IJNSA_ILi64EEESG_NSA_ILi32EEEEEEfNS5_IJlSC_lEEEfSJ_NS4_8TiledMMAINS4_8MMA_AtomIJNS4_4SM904GMMA29MMA_64x64x8_F32TF32TF32_SS_TNILNSN_7ScaleInE1ELSP_1EEEEEENS4_6LayoutINS5_IJSC_SC_SC_EEENS5_IJNSA_ILi0EEESU_SU_EEEEENS5_IJNS4_10UnderscoreESX_SX_EEEEENS4_23SM90_TMA_LOAD_MULTICASTENS4_14ComposedLayoutINS4_7SwizzleILi3ELi4ELi3EEENS4_18smem_ptr_flag_bitsILi32EEENSS_INS5_IJNSA_ILi8EEESH_EEENS5_IJSH_SC_EEEEEEEvNS4_8identityES10_S1A_vS1B_EENS_8epilogue10collective6detail29Sm90TmaWarpSpecializedAdapterINS1E_15DefaultEpilogueIfSJ_SJ_NS1D_6thread17LinearCombinationIfLi1EffLNS1I_9ScaleType4KindE0ELNS_15FloatRoundStyleE2EfEENS1_15EpilogueDefaultEEEEEvvEEEEvNT_6ParamsE,"",@"SHT_CUDA_INFO"
	.sectionflags	@""
	.align	4


	//----- nvinfo : EIATTR_CUDA_API_VERSION
	.align		4
        /*0000*/ 	.byte	0x04, 0x37
        /*0002*/ 	.short	(.L_21 - .L_20)
.L_20:
        /*0004*/ 	.word	0x00000082


	//----- nvinfo : EIATTR_KPARAM_INFO
	.align		4
.L_21:
        /*0008*/ 	.byte	0x04, 0x17
        /*000a*/ 	.short	(.L_23 - .L_22)
.L_22:
        /*000c*/ 	.word	0x00000000
        /*0010*/ 	.short	0x0000
        /*0012*/ 	.short	0x0070
        /*0014*/ 	.byte	0x00, 0xf0, 0x01, 0x10


	//----- nvinfo : EIATTR_SPARSE_MMA_MASK
	.align		4
.L_23:
        /*0018*/ 	.byte	0x03, 0x50
        /*001a*/ 	.short	0x0000


	//----- nvinfo : EIATTR_MAXREG_COUNT
	.align		4
        /*001c*/ 	.byte	0x03, 0x1b
        /*001e*/ 	.short	0x00a8


	//----- nvinfo : EIATTR_NUM_BARRIERS
	.align		4
        /*0020*/ 	.byte	0x02, 0x4c
        /*0022*/ 	.byte	0x01
	.zero		1


	//----- nvinfo : EIATTR_EXTERNS
	.align		4
        /*0024*/ 	.byte	0x04, 0x0f
        /*0026*/ 	.short	(.L_25 - .L_24)


	//   ....[0]....
	.align		4
.L_24:
        /*0028*/ 	.word	index@(__assertfail)


	//----- nvinfo : EIATTR_ANNOTATIONS
	.align		4
.L_25:
        /*002c*/ 	.byte	0x04, 0x55
        /*002e*/ 	.short	(.L_27 - .L_26)


	//   ....[0]....
.L_26:
        /*0030*/ 	.word	0x00000001
        /*0034*/ 	.byte	0x40, 0x0f, 0x00, 0x00, 0x01, 0x00, 0x00, 0x00, 0x30, 0x41, 0x00, 0x00, 0x01, 0x00, 0x00, 0x00
        /*0044*/ 	.byte	0x00, 0x4f, 0x00, 0x00


	//----- nvinfo : EIATTR_MERCURY_ISA_VERSION
	.align		4
.L_27:
        /*0048*/ 	.byte	0x03, 0x5f
        /*004a*/ 	.short	0x0101


	//----- nvinfo : EIATTR_INT_WARP_WIDE_INSTR_OFFSETS
	.align		4
        /*004c*/ 	.byte	0x04, 0x31
        /*004e*/ 	.short	(.L_29 - .L_28)


	//   ....[0]....
.L_28:
        /*0050*/ 	.word	0x00000710


	//   ....[1]....
        /*0054*/ 	.word	0x00000730


	//   ....[2]....
        /*0058*/ 	.word	0x00000750


	//   ....[3]....
        /*005c*/ 	.word	0x00000840


	//   ....[4]....
        /*0060*/ 	.word	0x00000860


	//   ....[5]....
        /*0064*/ 	.word	0x00000870


	//   ....[6]....
        /*0068*/ 	.word	0x00000920


	//   ....[7]....
        /*006c*/ 	.word	0x00000970


	//----- nvinfo : EIATTR_COOP_GROUP_MASK_REGIDS
	.align		4
.L_29:
        /*0070*/ 	.byte	0x04, 0x29
        /*0072*/ 	.short	(.L_31 - .L_30)


	//   ....[0]....
.L_30:
        /*0074*/ 	.word	0xffffffff


	//   ....[1]....
        /*0078*/ 	.word	0xffffffff


	//   ....[2]....
        /*007c*/ 	.word	0xffffffff


	//   ....[3]....
        /*0080*/ 	.word	0xffffffff


	//   ....[4]....
        /*0084*/ 	.word	0xffffffff


	//   ....[5]....
        /*0088*/ 	.word	0xffffffff


	//   ....[6]....
        /*008c*/ 	.word	0xffffffff


	//----- nvinfo : EIATTR_COOP_GROUP_INSTR_OFFSETS
	.align		4
.L_31:
        /*0090*/ 	.byte	0x04, 0x28
        /*0092*/ 	.short	(.L_33 - .L_32)


	//   ....[0]....
.L_32:
        /*0094*/ 	.word	0x00000070


	//   ....[1]....
        /*0098*/ 	.word	0x00000080


	//   ....[2]....
        /*009c*/ 	.word	0x00000140


	//   ....[3]....
        /*00a0*/ 	.word	0x000004a0


	//   ....[4]....
        /*00a4*/ 	.word	0x000004e0


	//   ....[5]....
        /*00a8*/ 	.word	0x00000890


	//   ....[6]....
        /*00ac*/ 	.word	0x00000ae0


	//----- nvinfo : EIATTR_REG_RECONFIG
	.align		4
.L_33:
        /*00b0*/ 	.byte	0x01, 0x54
	.zero		2


	//----- nvinfo : EIATTR_SYSCALL_OFFSETS
	.align		4
        /*00b4*/ 	.byte	0x04, 0x46
        /*00b6*/ 	.short	(.L_35 - .L_34)


	//   ....[0]....
.L_34:
        /*00b8*/ 	.word	0x00001a00


	//----- nvinfo : EIATTR_MBARRIER_INSTR_OFFSETS
	.align		4
.L_35:
        /*00bc*/ 	.byte	0x04, 0x39
        /*00be*/ 	.short	(.L_37 - .L_36)


	//   ....[0]....
.L_36:
        /*00c0*/ 	.word	0x000002a0
        /*00c4*/ 	.word	0x000000ff
        /*00c8*/ 	.word	0x00000000
        /*00cc*/ 	.short	0x0100
        /*00ce*/ 	.byte	0x08
	.zero		1


	//   ....[1]....
        /*00d0*/ 	.word	0x000002b0
        /*00d4*/ 	.word	0x000000ff
        /*00d8*/ 	.word	0x00000070
        /*00dc*/ 	.short	0x0100
        /*00de*/ 	.byte	0x08
	.zero		1


	//   ....[2]....
        /*00e0*/ 	.word	0x000002c0
        /*00e4*/ 	.word	0x000000ff
        /*00e8*/ 	.word	0x00000008
        /*00ec*/ 	.short	0x0100
        /*00ee*/ 	.byte	0x08
	.zero		1


	//   ....[3]....
        /*00f0*/ 	.word	0x000002d0
        /*00f4*/ 	.word	0x000000ff
        /*00f8*/ 	.word	0x00000078
        /*00fc*/ 	.short	0x0100
        /*00fe*/ 	.byte	0x08
	.zero		1


	//   ....[4]....
        /*0100*/ 	.word	0x000002e0
        /*0104*/ 	.word	0x000000ff
        /*0108*/ 	.word	0x00000010
        /*010c*/ 	.short	0x0100
        /*010e*/ 	.byte	0x08
	.zero		1


	//   ....[5]....
        /*0110*/ 	.word	0x000002f0
        /*0114*/ 	.word	0x000000ff
        /*0118*/ 	.word	0x00000080
        /*011c*/ 	.short	0x0100
        /*011e*/ 	.byte	0x08
	.zero		1


	//   ....[6]....
        /*0120*/ 	.word	0x00000300
        /*0124*/ 	.word	0x000000ff
        /*0128*/ 	.word	0x00000018
        /*012c*/ 	.short	0x0100
        /*012e*/ 	.byte	0x08
	.zero		1


	//   ....[7]....
        /*0130*/ 	.word	0x00000310
        /*0134*/ 	.word	0x000000ff
        /*0138*/ 	.word	0x00000088
        /*013c*/ 	.short	0x0100
        /*013e*/ 	.byte	0x08
	.zero		1


	//   ....[8]....
        /*0140*/ 	.word	0x00000320
        /*0144*/ 	.word	0x000000ff
        /*0148*/ 	.word	0x00000020
        /*014c*/ 	.short	0x0100
        /*014e*/ 	.byte	0x08
	.zero		1


	//   ....[9]....
        /*0150*/ 	.word	0x00000330
        /*0154*/ 	.word	0x000000ff
        /*0158*/ 	.word	0x00000090
        /*015c*/ 	.short	0x0100
        /*015e*/ 	.byte	0x08
	.zero		1


	//   ....[10]....
        /*0160*/ 	.word	0x00000340
        /*0164*/ 	.word	0x000000ff
        /*0168*/ 	.word	0x00000028
        /*016c*/ 	.short	0x0100
        /*016e*/ 	.byte	0x08
	.zero		1


	//   ....[11]....
        /*0170*/ 	.word	0x00000350
        /*0174*/ 	.word	0x000000ff
        /*0178*/ 	.word	0x00000098
        /*017c*/ 	.short	0x0100
        /*017e*/ 	.byte	0x08
	.zero		1


	//   ....[12]....
        /*0180*/ 	.word	0x00000360
        /*0184*/ 	.word	0x000000ff
        /*0188*/ 	.word	0x00000030
        /*018c*/ 	.short	0x0100
        /*018e*/ 	.byte	0x08
	.zero		1


	//   ....[13]....
        /*0190*/ 	.word	0x00000370
        /*0194*/ 	.word	0x000000ff
        /*0198*/ 	.word	0x000000a0
        /*019c*/ 	.short	0x0100
        /*019e*/ 	.byte	0x08
	.zero		1


	//   ....[14]....
        /*01a0*/ 	.word	0x00000380
        /*01a4*/ 	.word	0x000000ff
        /*01a8*/ 	.word	0x00000038
        /*01ac*/ 	.short	0x0100
        /*01ae*/ 	.byte	0x08
	.zero		1


	//   ....[15]....
        /*01b0*/ 	.word	0x00000390
        /*01b4*/ 	.word	0x000000ff
        /*01b8*/ 	.word	0x000000a8
        /*01bc*/ 	.short	0x0100
        /*01be*/ 	.byte	0x08
	.zero		1


	//   ....[16]....
        /*01c0*/ 	.word	0x000003a0
        /*01c4*/ 	.word	0x000000ff
        /*01c8*/ 	.word	0x00000040
        /*01cc*/ 	.short	0x0100
        /*01ce*/ 	.byte	0x08
	.zero		1


	//   ....[17]....
        /*01d0*/ 	.word	0x000003b0
        /*01d4*/ 	.word	0x000000ff
        /*01d8*/ 	.word	0x000000b0
        /*01dc*/ 	.short	0x0100
        /*01de*/ 	.byte	0x08
	.zero		1


	//   ....[18]....
        /*01e0*/ 	.word	0x000003c0
        /*01e4*/ 	.word	0x000000ff
        /*01e8*/ 	.word	0x00000048
        /*01ec*/ 	.short	0x0100
        /*01ee*/ 	.byte	0x08
	.zero		1


	//   ....[19]....
        /*01f0*/ 	.word	0x000003d0
        /*01f4*/ 	.word	0x000000ff
        /*01f8*/ 	.word	0x000000b8
        /*01fc*/ 	.short	0x0100
        /*01fe*/ 	.byte	0x08
	.zero		1


	//   ....[20]....
        /*0200*/ 	.word	0x000003e0
        /*0204*/ 	.word	0x000000ff
        /*0208*/ 	.word	0x00000050
        /*020c*/ 	.short	0x0100
        /*020e*/ 	.byte	0x08
	.zero		1


	//   ....[21]....
        /*0210*/ 	.word	0x000003f0
        /*0214*/ 	.word	0x000000ff
        /*0218*/ 	.word	0x000000c0
        /*021c*/ 	.short	0x0100
        /*021e*/ 	.byte	0x08
	.zero		1


	//   ....[22]....
        /*0220*/ 	.word	0x00000400
        /*0224*/ 	.word	0x000000ff
        /*0228*/ 	.word	0x00000058
        /*022c*/ 	.short	0x0100
        /*022e*/ 	.byte	0x08
	.zero		1


	//   ....[23]....
        /*0230*/ 	.word	0x00000410
        /*0234*/ 	.word	0x000000ff
        /*0238*/ 	.word	0x000000c8
        /*023c*/ 	.short	0x0100
        /*023e*/ 	.byte	0x08
	.zero		1


	//   ....[24]....
        /*0240*/ 	.word	0x00000420
        /*0244*/ 	.word	0x000000ff
        /*0248*/ 	.word	0x00000060
        /*024c*/ 	.short	0x0100
        /*024e*/ 	.byte	0x08
	.zero		1


	//   ....[25]....
        /*0250*/ 	.word	0x00000430
        /*0254*/ 	.word	0x000000ff
        /*0258*/ 	.word	0x000000d0
        /*025c*/ 	.short	0x0100
        /*025e*/ 	.byte	0x08
	.zero		1


	//   ....[26]....
        /*0260*/ 	.word	0x00000440
        /*0264*/ 	.word	0x000000ff
        /*0268*/ 	.word	0x00000068
        /*026c*/ 	.short	0x0100
        /*026e*/ 	.byte	0x08
	.zero		1


	//   ....[27]....
        /*0270*/ 	.word	0x00000450
        /*0274*/ 	.word	0x000000ff
        /*0278*/ 	.word	0x000000d8
        /*027c*/ 	.short	0x0100
        /*027e*/ 	.byte	0x08
	.zero		1


	//   ....[28]....
        /*0280*/ 	.word	0x000009a0
        /*0284*/ 	.word	0x000000ff
        /*0288*/ 	.word	0x00000110
        /*028c*/ 	.short	0x0100
        /*028e*/ 	.byte	0x08
	.zero		1


	//   ....[29]....
        /*0290*/ 	.word	0x00000a30
        /*0294*/ 	.word	0x000000ff
        /*0298*/ 	.word	0x00000118
        /*029c*/ 	.short	0x0100
        /*029e*/ 	.byte	0x08
	.zero		1


	//   ....[30]....
        /*02a0*/ 	.word	0x00000a60
        /*02a4*/ 	.word	0x000000ff
        /*02a8*/ 	.word	0x000000f0
        /*02ac*/ 	.short	0x0100
        /*02ae*/ 	.byte	0x09
	.zero		1


	//   ....[31]....
        /*02b0*/ 	.word	0x00000a70
        /*02b4*/ 	.word	0x000000ff
        /*02b8*/ 	.word	0x000000f8
        /*02bc*/ 	.short	0x0100
        /*02be*/ 	.byte	0x09
	.zero		1


	//   ....[32]....
        /*02c0*/ 	.word	0x00000a80
        /*02c4*/ 	.word	0x000000ff
        /*02c8*/ 	.word	0x00000100
        /*02cc*/ 	.short	0x0100
        /*02ce*/ 	.byte	0x09
	.zero		1


	//   ....[33]....
        /*02d0*/ 	.word	0x00000a90
        /*02d4*/ 	.word	0x000000ff
        /*02d8*/ 	.word	0x00000108
        /*02dc*/ 	.short	0x0100
        /*02de*/ 	.byte	0x09
	.zero		1


	//   ....[34]....
        /*02e0*/ 	.word	0x000018e0
        /*02e4*/ 	.word	0x0000003f
        /*02e8*/ 	.word	0x00000000
        /*02ec*/ 	.short	0x010a
        /*02ee*/ 	.byte	0x2a
	.zero		1


	//   ....[35]....
        /*02f0*/ 	.word	0x00001a80
        /*02f4*/ 	.word	0x00000003
        /*02f8*/ 	.word	0x00000000
        /*02fc*/ 	.short	0x010a
        /*02fe*/ 	.byte	0x3f
	.zero		1


	//   ....[36]....
        /*0300*/ 	.word	0x00001ac0
        /*0304*/ 	.word	0x00000003
        /*0308*/ 	.word	0x00000000
        /*030c*/ 	.short	0x010a
        /*030e*/ 	.byte	0x3f
	.zero		1


	//   ....[37]....
        /*0310*/ 	.word	0x00001dc0
        /*0314*/ 	.word	0x000000ff
        /*0318*/ 	.word	0x00000000
        /*031c*/ 	.short	0x010a
        /*031e*/ 	.byte	0x04
	.zero		1


	//   ....[38]....
        /*0320*/ 	.word	0x00001e00
        /*0324*/ 	.word	0x000000ff
        /*0328*/ 	.word	0x00000000
        /*032c*/ 	.short	0x010a
        /*032e*/ 	.byte	0x04
	.zero		1


	//   ....[39]....
        /*0330*/ 	.word	0x00002060
        /*0334*/ 	.word	0x00000005
        /*0338*/ 	.word	0x00000000
        /*033c*/ 	.short	0x0101
        /*033e*/ 	.byte	0x3f
	.zero		1


	//   ....[40]....
        /*0340*/ 	.word	0x00002160
        /*0344*/ 	.word	0x00000040
        /*0348*/ 	.word	0x00000000
        /*034c*/ 	.short	0x0101
        /*034e*/ 	.byte	0x2f
	.zero		1


	//   ....[41]....
        /*0350*/ 	.word	0x00002280
        /*0354*/ 	.word	0x00000000
        /*0358*/ 	.word	0x00000000
        /*035c*/ 	.short	0x0101
        /*035e*/ 	.byte	0x3f
	.zero		1


	//   ....[42]....
        /*0360*/ 	.word	0x00002340
        /*0364*/ 	.word	0x0000003f
        /*0368*/ 	.word	0x00000010
        /*036c*/ 	.short	0x010a
        /*036e*/ 	.byte	0x2a
	.zero		1


	//   ....[43]....
        /*0370*/ 	.word	0x00004150
        /*0374*/ 	.word	0x00000042
        /*0378*/ 	.word	0x00000000
        /*037c*/ 	.short	0x0101
        /*037e*/ 	.byte	0x2f
	.zero		1


	//   ....[44]....
        /*0380*/ 	.word	0x00004c10
        /*0384*/ 	.word	0x0000000a
        /*0388*/ 	.word	0x00000070
        /*038c*/ 	.short	0x010a
        /*038e*/ 	.byte	0x3f
	.zero		1


	//   ....[45]....
        /*0390*/ 	.word	0x00005010
        /*0394*/ 	.word	0x00000008
        /*0398*/ 	.word	0x00000118
        /*039c*/ 	.short	0x0101
        /*039e*/ 	.byte	0x3f
	.zero		1


	//   ....[46]....
        /*03a0*/ 	.word	0x000057a0
        /*03a4*/ 	.word	0x00000009
        /*03a8*/ 	.word	0x00000000
        /*03ac*/ 	.short	0x010a
        /*03ae*/ 	.byte	0x3f
	.zero		1


	//   ....[47]....
        /*03b0*/ 	.word	0x00005820
        /*03b4*/ 	.word	0x00000008
        /*03b8*/ 	.word	0x00000000
        /*03bc*/ 	.short	0x010a
        /*03be*/ 	.byte	0x3f
	.zero		1


	//   ....[48]....
        /*03c0*/ 	.word	0x000058b0
        /*03c4*/ 	.word	0x00000009
        /*03c8*/ 	.word	0x00000000
        /*03cc*/ 	.short	0x010a
        /*03ce*/ 	.byte	0x3f
	.zero		1


	//   ....[49]....
        /*03d0*/ 	.word	0x00005940
        /*03d4*/ 	.word	0x00000008
        /*03d8*/ 	.word	0x00000000
        /*03dc*/ 	.short	0x010a
        /*03de*/ 	.byte	0x3f
	.zero		1


	//   ....[50]....
        /*03e0*/ 	.word	0x000059d0
        /*03e4*/ 	.word	0x00000009
        /*03e8*/ 	.word	0x00000000
        /*03ec*/ 	.short	0x010a
        /*03ee*/ 	.byte	0x3f
	.zero		1


	//   ....[51]....
        /*03f0*/ 	.word	0x00005a60
        /*03f4*/ 	.word	0x00000008
        /*03f8*/ 	.word	0x00000000
        /*03fc*/ 	.short	0x010a
        /*03fe*/ 	.byte	0x3f
	.zero		1


	//   ....[52]....
        /*0400*/ 	.word	0x00005af0
        /*0404*/ 	.word	0x00000009
        /*0408*/ 	.word	0x00000000
        /*040c*/ 	.short	0x010a
        /*040e*/ 	.byte	0x3f
	.zero		1


	//   ....[53]....
        /*0410*/ 	.word	0x00005b80
        /*0414*/ 	.word	0x00000008
        /*0418*/ 	.word	0x00000000
        /*041c*/ 	.short	0x010a
        /*041e*/ 	.byte	0x3f
	.zero		1


	//   ....[54]....
        /*0420*/ 	.word	0x00005c10
        /*0424*/ 	.word	0x00000009
        /*0428*/ 	.word	0x00000000
        /*042c*/ 	.short	0x010a
        /*042e*/ 	.byte	0x3f
	.zero		1


	//   ....[55]....
        /*0430*/ 	.word	0x00005ca0
        /*0434*/ 	.word	0x00000008
        /*0438*/ 	.word	0x00000000
        /*043c*/ 	.short	0x010a
        /*043e*/ 	.byte	0x3f
	.zero		1


	//   ....[56]....
        /*0440*/ 	.word	0x00005d30
        /*0444*/ 	.word	0x00000009
        /*0448*/ 	.word	0x00000000
        /*044c*/ 	.short	0x010a
        /*044e*/ 	.byte	0x3f
	.zero		1


	//   ....[57]....
        /*0450*/ 	.word	0x00005dc0
        /*0454*/ 	.word	0x00000008
        /*0458*/ 	.word	0x00000000
        /*045c*/ 	.short	0x010a
        /*045e*/ 	.byte	0x3f
	.zero		1


	//   ....[58]....
        /*0460*/ 	.word	0x00005e50
        /*0464*/ 	.word	0x0000000b
        /*0468*/ 	.word	0x00000000
        /*046c*/ 	.short	0x010a
        /*046e*/ 	.byte	0x3f
	.zero		1


	//   ....[59]....
        /*0470*/ 	.word	0x00005ee0
        /*0474*/ 	.word	0x00000003
        /*0478*/ 	.word	0x00000000
        /*047c*/ 	.short	0x010a
        /*047e*/ 	.byte	0x3f
	.zero		1


	//   ....[60]....
        /*0480*/ 	.word	0x00005f40
        /*0484*/ 	.word	0x00000041
        /*0488*/ 	.word	0x00000000
        /*048c*/ 	.short	0x010a
        /*048e*/ 	.byte	0x3f
	.zero		1


	//   ....[61]....
        /*0490*/ 	.word	0x00005f90
        /*0494*/ 	.word	0x00000003
        /*0498*/ 	.word	0x00000000
        /*049c*/ 	.short	0x010a
        /*049e*/ 	.byte	0x3f
	.zero		1


	//   ....[62]....
        /*04a0*/ 	.word	0x00005ff0
        /*04a4*/ 	.word	0x00000005
        /*04a8*/ 	.word	0x00000000
        /*04ac*/ 	.short	0x010a
        /*04ae*/ 	.byte	0x3f
	.zero		1


	//   ....[63]....
        /*04b0*/ 	.word	0x00006040
        /*04b4*/ 	.word	0x00000041
        /*04b8*/ 	.word	0x00000010
        /*04bc*/ 	.short	0x010a
        /*04be*/ 	.byte	0x3f
	.zero		1


	//   ....[64]....
        /*04c0*/ 	.word	0x00006110
        /*04c4*/ 	.word	0x0000000a
        /*04c8*/ 	.word	0x00000070
        /*04cc*/ 	.short	0x010a
        /*04ce*/ 	.byte	0x3f
	.zero		1


	//   ....[65]....
        /*04d0*/ 	.word	0x000061e0
        /*04d4*/ 	.word	0x00000009
        /*04d8*/ 	.word	0x00000000
        /*04dc*/ 	.short	0x010a
        /*04de*/ 	.byte	0x3f
	.zero		1


	//   ....[66]....
        /*04e0*/ 	.word	0x00006230
        /*04e4*/ 	.word	0x00000008
        /*04e8*/ 	.word	0x00000000
        /*04ec*/ 	.short	0x010a
        /*04ee*/ 	.byte	0x3f
	.zero		1


	//   ....[67]....
        /*04f0*/ 	.word	0x00006280
        /*04f4*/ 	.word	0x00000009
        /*04f8*/ 	.word	0x00000000
        /*04fc*/ 	.short	0x010a
        /*04fe*/ 	.byte	0x3f
	.zero		1


	//   ....[68]....
        /*0500*/ 	.word	0x000062d0
        /*0504*/ 	.word	0x00000008
        /*0508*/ 	.word	0x00000000
        /*050c*/ 	.short	0x010a
        /*050e*/ 	.byte	0x3f
	.zero		1


	//   ....[69]....
        /*0510*/ 	.word	0x00006320
        /*0514*/ 	.word	0x00000009
        /*0518*/ 	.word	0x00000000
        /*051c*/ 	.short	0x010a
        /*051e*/ 	.byte	0x3f
	.zero		1


	//   ....[70]....
        /*0520*/ 	.word	0x00006370
        /*0524*/ 	.word	0x00000008
        /*0528*/ 	.word	0x00000000
        /*052c*/ 	.short	0x010a
        /*052e*/ 	.byte	0x3f
	.zero		1


	//   ....[71]....
        /*0530*/ 	.word	0x000063c0
        /*0534*/ 	.word	0x00000009
        /*0538*/ 	.word	0x00000000
        /*053c*/ 	.short	0x010a
        /*053e*/ 	.byte	0x3f
	.zero		1


	//   ....[72]....
        /*0540*/ 	.word	0x00006410
        /*0544*/ 	.word	0x00000008
        /*0548*/ 	.word	0x00000000
        /*054c*/ 	.short	0x010a
        /*054e*/ 	.byte	0x3f
	.zero		1


	//   ....[73]....
        /*0550*/ 	.word	0x00006460
        /*0554*/ 	.word	0x00000009
        /*0558*/ 	.word	0x00000000
        /*055c*/ 	.short	0x010a
        /*055e*/ 	.byte	0x3f
	.zero		1


	//   ....[74]....
        /*0560*/ 	.word	0x000064b0
        /*0564*/ 	.word	0x00000008
        /*0568*/ 	.word	0x00000000
        /*056c*/ 	.short	0x010a
        /*056e*/ 	.byte	0x3f
	.zero		1


	//   ....[75]....
        /*0570*/ 	.word	0x00006500
        /*0574*/ 	.word	0x00000009
        /*0578*/ 	.word	0x00000000
        /*057c*/ 	.short	0x010a
        /*057e*/ 	.byte	0x3f
	.zero		1


	//   ....[76]....
        /*0580*/ 	.word	0x00006550
        /*0584*/ 	.word	0x00000008
        /*0588*/ 	.word	0x00000000
        /*058c*/ 	.short	0x010a
        /*058e*/ 	.byte	0x3f
	.zero		1


	//   ....[77]....
        /*0590*/ 	.word	0x000065a0
        /*0594*/ 	.word	0x0000000b
        /*0598*/ 	.word	0x00000000
        /*059c*/ 	.short	0x010a
        /*059e*/ 	.byte	0x3f
	.zero		1


	//----- nvinfo : EIATTR_NUM_MBARRIERS
	.align		4
.L_37:
        /*05a0*/ 	.byte	0x03, 0x38
        /*05a2*/ 	.short	0x0022


	//----- nvinfo : EIATTR_EXIT_INSTR_OFFSETS
	.align		4
        /*05a4*/ 	.byte	0x04, 0x1c
        /*05a6*/ 	.short	(.L_39 - .L_38)


	//   ....[0]....
.L_38:
        /*05a8*/ 	.word	0x00001590


	//   ....[1]....
        /*05ac*/ 	.word	0x000015f0


	//   ....[2]....
        /*05b0*/ 	.word	0x000047e0


	//   ....[3]....
        /*05b4*/ 	.word	0x00004810


	//   ....[4]....
        /*05b8*/ 	.word	0x00005f30


	//----- nvinfo : EIATTR_MAX_THREADS
	.align		4
.L_39:
        /*05bc*/ 	.byte	0x04, 0x05
        /*05be*/ 	.short	(.L_41 - .L_40)
.L_40:
        /*05c0*/ 	.word	0x00000180
        /*05c4*/ 	.word	0x00000001
        /*05c8*/ 	.word	0x00000001


	//----- nvinfo : EIATTR_CRS_STACK_SIZE
	.align		4
.L_41:
        /*05cc*/ 	.byte	0x04, 0x1e
        /*05ce*/ 	.short	(.L_43 - .L_42)
.L_42:
        /*05d0*/ 	.word	0x00000000


	//----- nvinfo : EIATTR_CBANK_PARAM_SIZE
	.align		4
.L_43:
        /*05d4*/ 	.byte	0x03, 0x19
        /*05d6*/ 	.short	0x0470


	//----- nvinfo : EIATTR_PARAM_CBANK
	.align		4
        /*05d8*/ 	.byte	0x04, 0x0a
        /*05da*/ 	.short	(.L_45 - .L_44)
	.align		4
.L_44:
        /*05dc*/ 	.word	index@(.nv.constant0._ZN7cutlass13device_kernelINS_4gemm6kernel13GemmUniversalIN4cute5tupleIJiiiiEEENS1_10collective13CollectiveMmaINS1_34MainloopSm90TmaGmmaWarpSpecializedILi14ENS5_IJNS4_1CILi4EEESB_NSA_ILi1EEEEEENS1_32KernelTmaWarpSpecializedPingpongEEENS5_IJNSA_ILi64EEESG_NSA_ILi32EEEEEEfNS5_IJlSC_lEEEfSJ_NS4_8TiledMMAINS4_8MMA_AtomIJNS4_4SM904GMMA29MMA_64x64x8_F32TF32TF32_SS_TNILNSN_7ScaleInE1ELSP_1EEEEEENS4_6LayoutINS5_IJSC_SC_SC_EEENS5_IJNSA_ILi0EEESU_SU_EEEEENS5_IJNS4_10UnderscoreESX_SX_EEEEENS4_23SM90_TMA_LOAD_MULTICASTENS4_14ComposedLayoutINS4_7SwizzleILi3ELi4ELi3EEENS4_18smem_ptr_flag_bitsILi32EEENSS_INS5_IJNSA_ILi8EEESH_EEENS5_IJSH_SC_EEEEEEEvNS4_8identityES10_S1A_vS1B_EENS_8epilogue10collective6detail29Sm90TmaWarpSpecializedAdapterINS1E_15DefaultEpilogueIfSJ_SJ_NS1D_6thread17LinearCombinationIfLi1EffLNS1I_9ScaleType4KindE0ELNS_15FloatRoundStyleE2EfEENS1_15EpilogueDefaultEEEEEvvEEEEvNT_6ParamsE)
        /*05e0*/ 	.short	0x0210
        /*05e2*/ 	.short	0x0470


	//----- nvinfo : EIATTR_SW_WAR
	.align		4
.L_45:
        /*05e4*/ 	.byte	0x04, 0x36
        /*05e6*/ 	.short	(.L_47 - .L_46)
.L_46:
        /*05e8*/ 	.word	0x00000008
.L_47:


//--------------------- .nv.callgraph             --------------------------
	.section	.nv.callgraph,"",@"SHT_CUDA_CALLGRAPH"
	.align	4
	.sectionentsize	8
	.align		4
        /*0000*/ 	.word	0x00000000
	.align		4
        /*0004*/ 	.word	0xffffffff
	.align		4
        /*0008*/ 	.word	index@(_ZN7cutlass13device_kernelINS_4gemm6kernel13GemmUniversalIN4cute5tupleIJiiiiEEENS1_10collective13CollectiveMmaINS1_34MainloopSm90TmaGmmaWarpSpecializedILi14ENS5_IJNS4_1CILi4EEESB_NSA_ILi1EEEEEENS1_32KernelTmaWarpSpecializedPingpongEEENS5_IJNSA_ILi64EEESG_NSA_ILi32EEEEEEfNS5_IJlSC_lEEEfSJ_NS4_8TiledMMAINS4_8MMA_AtomIJNS4_4SM904GMMA29MMA_64x64x8_F32TF32TF32_SS_TNILNSN_7ScaleInE1ELSP_1EEEEEENS4_6LayoutINS5_IJSC_SC_SC_EEENS5_IJNSA_ILi0EEESU_SU_EEEEENS5_IJNS4_10UnderscoreESX_SX_EEEEENS4_23SM90_TMA_LOAD_MULTICASTENS4_14ComposedLayoutINS4_7SwizzleILi3ELi4ELi3EEENS4_18smem_ptr_flag_bitsILi32EEENSS_INS5_IJNSA_ILi8EEESH_EEENS5_IJSH_SC_EEEEEEEvNS4_8identityES10_S1A_vS1B_EENS_8epilogue10collective6detail29Sm90TmaWarpSpecializedAdapterINS1E_15DefaultEpilogueIfSJ_SJ_NS1D_6thread17LinearCombinationIfLi1EffLNS1I_9ScaleType4KindE0ELNS_15FloatRoundStyleE2EfEENS1_15EpilogueDefaultEEEEEvvEEEEvNT_6ParamsE)
	.align		4
        /*000c*/ 	.word	index@(__assertfail)
	.align		4
        /*0010*/ 	.word	0x00000000
	.align		4
        /*0014*/ 	.word	0xfffffffe
	.align		4
        /*0018*/ 	.word	0x00000000
	.align		4
        /*001c*/ 	.word	0xfffffffd
	.align		4
        /*0020*/ 	.word	0x00000000
	.align		4
        /*0024*/ 	.word	0xfffffffc


//--------------------- .nv.constant4             --------------------------
	.section	.nv.constant4,"a",@progbits
	.align	8
	.align		8
.nv.constant4:
        /*0000*/ 	.dword	__assertfail
	.align		8
        /*0008*/ 	.dword	__unnamed_1
	.align		8
        /*0010*/ 	.dword	_ZN40_INTERNAL_e7f2ed1e_4_k_cu_982070de_287544cuda3std3__45__cpo5beginE
	.align		8
        /*0018*/ 	.dword	_ZN40_INTERNAL_e7f2ed1e_4_k_cu_982070de_287544cuda3std3__45__cpo3endE
	.align		8
        /*0020*/ 	.dword	_ZN40_INTERNAL_e7f2ed1e_4_k_cu_982070de_287544cuda3std3__45__cpo6cbeginE
	.align		8
        /*0028*/ 	.dword	_ZN40_INTERNAL_e7f2ed1e_4_k_cu_982070de_287544cuda3std3__45__cpo4cendE
	.align		8
        /*0030*/ 	.dword	_ZN40_INTERNAL_e7f2ed1e_4_k_cu_982070de_287544cuda3std3__442_GLOBAL__N__e7f2ed1e_4_k_cu_982070de_287546ignoreE
	.align		8
        /*0038*/ 	.dword	_ZN40_INTERNAL_e7f2ed1e_4_k_cu_982070de_287544cuda3std3__419piecewise_constructE
	.align		8
        /*0040*/ 	.dword	_ZN40_INTERNAL_e7f2ed1e_4_k_cu_982070de_287544cuda3std3__48in_placeE
	.align		8
        /*0048*/ 	.dword	_ZN40_INTERNAL_e7f2ed1e_4_k_cu_982070de_287544cuda3std6ranges3__45__cpo4swapE
	.align		8
        /*0050*/ 	.dword	_ZN40_INTERNAL_e7f2ed1e_4_k_cu_982070de_287544cuda3std6ranges3__45__cpo9iter_moveE
	.align		8
        /*0058*/ 	.dword	_ZN40_INTERNAL_e7f2ed1e_4_k_cu_982070de_287544cute7productE
	.align		8
        /*0060*/ 	.dword	_ZN40_INTERNAL_e7f2ed1e_4_k_cu_982070de_287544cute1_E
	.align		8
        /*0068*/ 	.dword	$str$22
	.align		8
        /*0070*/ 	.dword	$str$23


//--------------------- .text._ZN7cutlass13device_kernelINS_4gemm6kernel13GemmUniversalIN4cute5tupleIJiiiiEEENS1_10collective13CollectiveMmaINS1_34MainloopSm90TmaGmmaWarpSpecializedILi14ENS5_IJNS4_1CILi4EEESB_NSA_ILi1EEEEEENS1_32KernelTmaWarpSpecializedPingpongEEENS5_IJNSA_ILi64EEESG_NSA_ILi32EEEEEEfNS5_IJlSC_lEEEfSJ_NS4_8TiledMMAINS4_8MMA_AtomIJNS4_4SM904GMMA29MMA_64x64x8_F32TF32TF32_SS_TNILNSN_7ScaleInE1ELSP_1EEEEEENS4_6LayoutINS5_IJSC_SC_SC_EEENS5_IJNSA_ILi0EEESU_SU_EEEEENS5_IJNS4_10UnderscoreESX_SX_EEEEENS4_23SM90_TMA_LOAD_MULTICASTENS4_14ComposedLayoutINS4_7SwizzleILi3ELi4ELi3EEENS4_18smem_ptr_flag_bitsILi32EEENSS_INS5_IJNSA_ILi8EEESH_EEENS5_IJSH_SC_EEEEEEEvNS4_8identityES10_S1A_vS1B_EENS_8epilogue10collective6detail29Sm90TmaWarpSpecializedAdapterINS1E_15DefaultEpilogueIfSJ_SJ_NS1D_6thread17LinearCombinationIfLi1EffLNS1I_9ScaleType4KindE0ELNS_15FloatRoundStyleE2EfEENS1_15EpilogueDefaultEEEEEvvEEEEvNT_6ParamsE --------------------------
	.section	.text._ZN7cutlass13device_kernelINS_4gemm6kernel13GemmUniversalIN4cute5tupleIJiiiiEEENS1_10collective13CollectiveMmaINS1_34MainloopSm90TmaGmmaWarpSpecializedILi14ENS5_IJNS4_1CILi4EEESB_NSA_ILi1EEEEEENS1_32KernelTmaWarpSpecializedPingpongEEENS5_IJNSA_ILi64EEESG_NSA_ILi32EEEEEEfNS5_IJlSC_lEEEfSJ_NS4_8TiledMMAINS4_8MMA_AtomIJNS4_4SM904GMMA29MMA_64x64x8_F32TF32TF32_SS_TNILNSN_7ScaleInE1ELSP_1EEEEEENS4_6LayoutINS5_IJSC_SC_SC_EEENS5_IJNSA_ILi0EEESU_SU_EEEEENS5_IJNS4_10UnderscoreESX_SX_EEEEENS4_23SM90_TMA_LOAD_MULTICASTENS4_14ComposedLayoutINS4_7SwizzleILi3ELi4ELi3EEENS4_18smem_ptr_flag_bitsILi32EEENSS_INS5_IJNSA_ILi8EEESH_EEENS5_IJSH_SC_EEEEEEEvNS4_8identityES10_S1A_vS1B_EENS_8epilogue10collective6detail29Sm90TmaWarpSpecializedAdapterINS1E_15DefaultEpilogueIfSJ_SJ_NS1D_6thread17LinearCombinationIfLi1EffLNS1I_9ScaleType4KindE0ELNS_15FloatRoundStyleE2EfEENS1_15EpilogueDefaultEEEEEvvEEEEvNT_6ParamsE,"ax",@progbits
	.align	128
.text._ZN7cutlass13device_kernelINS_4gemm6kernel13GemmUniversalIN4cute5tupleIJiiiiEEENS1_10collective13CollectiveMmaINS1_34MainloopSm90TmaGmmaWarpSpecializedILi14ENS5_IJNS4_1CILi4EEESB_NSA_ILi1EEEEEENS1_32KernelTmaWarpSpecializedPingpongEEENS5_IJNSA_ILi64EEESG_NSA_ILi32EEEEEEfNS5_IJlSC_lEEEfSJ_NS4_8TiledMMAINS4_8MMA_AtomIJNS4_4SM904GMMA29MMA_64x64x8_F32TF32TF32_SS_TNILNSN_7ScaleInE1ELSP_1EEEEEENS4_6LayoutINS5_IJSC_SC_SC_EEENS5_IJNSA_ILi0EEESU_SU_EEEEENS5_IJNS4_10UnderscoreESX_SX_EEEEENS4_23SM90_TMA_LOAD_MULTICASTENS4_14ComposedLayoutINS4_7SwizzleILi3ELi4ELi3EEENS4_18smem_ptr_flag_bitsILi32EEENSS_INS5_IJNSA_ILi8EEESH_EEENS5_IJSH_SC_EEEEEEEvNS4_8identityES10_S1A_vS1B_EENS_8epilogue10collective6detail29Sm90TmaWarpSpecializedAdapterINS1E_15DefaultEpilogueIfSJ_SJ_NS1D_6thread17LinearCombinationIfLi1EffLNS1I_9ScaleType4KindE0ELNS_15FloatRoundStyleE2EfEENS1_15EpilogueDefaultEEEEEvvEEEEvNT_6ParamsE:
        .type           _ZN7cutlass13device_kernelINS_4gemm6kernel13GemmUniversalIN4cute5tupleIJiiiiEEENS1_10collective13CollectiveMmaINS1_34MainloopSm90TmaGmmaWarpSpecializedILi14ENS5_IJNS4_1CILi4EEESB_NSA_ILi1EEEEEENS1_32KernelTmaWarpSpecializedPingpongEEENS5_IJNSA_ILi64EEESG_NSA_ILi32EEEEEEfNS5_IJlSC_lEEEfSJ_NS4_8TiledMMAINS4_8MMA_AtomIJNS4_4SM904GMMA29MMA_64x64x8_F32TF32TF32_SS_TNILNSN_7ScaleInE1ELSP_1EEEEEENS4_6LayoutINS5_IJSC_SC_SC_EEENS5_IJNSA_ILi0EEESU_SU_EEEEENS5_IJNS4_10UnderscoreESX_SX_EEEEENS4_23SM90_TMA_LOAD_MULTICASTENS4_14ComposedLayoutINS4_7SwizzleILi3ELi4ELi3EEENS4_18smem_ptr_flag_bitsILi32EEENSS_INS5_IJNSA_ILi8EEESH_EEENS5_IJSH_SC_EEEEEEEvNS4_8identityES10_S1A_vS1B_EENS_8epilogue10collective6detail29Sm90TmaWarpSpecializedAdapterINS1E_15DefaultEpilogueIfSJ_SJ_NS1D_6thread17LinearCombinationIfLi1EffLNS1I_9ScaleType4KindE0ELNS_15FloatRoundStyleE2EfEENS1_15EpilogueDefaultEEEEEvvEEEEvNT_6ParamsE,@function
        .size           _ZN7cutlass13device_kernelINS_4gemm6kernel13GemmUniversalIN4cute5tupleIJiiiiEEENS1_10collective13CollectiveMmaINS1_34MainloopSm90TmaGmmaWarpSpecializedILi14ENS5_IJNS4_1CILi4EEESB_NSA_ILi1EEEEEENS1_32KernelTmaWarpSpecializedPingpongEEENS5_IJNSA_ILi64EEESG_NSA_ILi32EEEEEEfNS5_IJlSC_lEEEfSJ_NS4_8TiledMMAINS4_8MMA_AtomIJNS4_4SM904GMMA29MMA_64x64x8_F32TF32TF32_SS_TNILNSN_7ScaleInE1ELSP_1EEEEEENS4_6LayoutINS5_IJSC_SC_SC_EEENS5_IJNSA_ILi0EEESU_SU_EEEEENS5_IJNS4_10UnderscoreESX_SX_EEEEENS4_23SM90_TMA_LOAD_MULTICASTENS4_14ComposedLayoutINS4_7SwizzleILi3ELi4ELi3EEENS4_18smem_ptr_flag_bitsILi32EEENSS_INS5_IJNSA_ILi8EEESH_EEENS5_IJSH_SC_EEEEEEEvNS4_8identityES10_S1A_vS1B_EENS_8epilogue10collective6detail29Sm90TmaWarpSpecializedAdapterINS1E_15DefaultEpilogueIfSJ_SJ_NS1D_6thread17LinearCombinationIfLi1EffLNS1I_9ScaleType4KindE0ELNS_15FloatRoundStyleE2EfEENS1_15EpilogueDefaultEEEEEvvEEEEvNT_6ParamsE,(.L_x_160 - _ZN7cutlass13device_kernelINS_4gemm6kernel13GemmUniversalIN4cute5tupleIJiiiiEEENS1_10collective13CollectiveMmaINS1_34MainloopSm90TmaGmmaWarpSpecializedILi14ENS5_IJNS4_1CILi4EEESB_NSA_ILi1EEEEEENS1_32KernelTmaWarpSpecializedPingpongEEENS5_IJNSA_ILi64EEESG_NSA_ILi32EEEEEEfNS5_IJlSC_lEEEfSJ_NS4_8TiledMMAINS4_8MMA_AtomIJNS4_4SM904GMMA29MMA_64x64x8_F32TF32TF32_SS_TNILNSN_7ScaleInE1ELSP_1EEEEEENS4_6LayoutINS5_IJSC_SC_SC_EEENS5_IJNSA_ILi0EEESU_SU_EEEEENS5_IJNS4_10UnderscoreESX_SX_EEEEENS4_23SM90_TMA_LOAD_MULTICASTENS4_14ComposedLayoutINS4_7SwizzleILi3ELi4ELi3EEENS4_18smem_ptr_flag_bitsILi32EEENSS_INS5_IJNSA_ILi8EEESH_EEENS5_IJSH_SC_EEEEEEEvNS4_8identityES10_S1A_vS1B_EENS_8epilogue10collective6detail29Sm90TmaWarpSpecializedAdapterINS1E_15DefaultEpilogueIfSJ_SJ_NS1D_6thread17LinearCombinationIfLi1EffLNS1I_9ScaleType4KindE0ELNS_15FloatRoundStyleE2EfEENS1_15EpilogueDefaultEEEEEvvEEEEvNT_6ParamsE)
        .other          _ZN7cutlass13device_kernelINS_4gemm6kernel13GemmUniversalIN4cute5tupleIJiiiiEEENS1_10collective13CollectiveMmaINS1_34MainloopSm90TmaGmmaWarpSpecializedILi14ENS5_IJNS4_1CILi4EEESB_NSA_ILi1EEEEEENS1_32KernelTmaWarpSpecializedPingpongEEENS5_IJNSA_ILi64EEESG_NSA_ILi32EEEEEEfNS5_IJlSC_lEEEfSJ_NS4_8TiledMMAINS4_8MMA_AtomIJNS4_4SM904GMMA29MMA_64x64x8_F32TF32TF32_SS_TNILNSN_7ScaleInE1ELSP_1EEEEEENS4_6LayoutINS5_IJSC_SC_SC_EEENS5_IJNSA_ILi0EEESU_SU_EEEEENS5_IJNS4_10UnderscoreESX_SX_EEEEENS4_23SM90_TMA_LOAD_MULTICASTENS4_14ComposedLayoutINS4_7SwizzleILi3ELi4ELi3EEENS4_18smem_ptr_flag_bitsILi32EEENSS_INS5_IJNSA_ILi8EEESH_EEENS5_IJSH_SC_EEEEEEEvNS4_8identityES10_S1A_vS1B_EENS_8epilogue10collective6detail29Sm90TmaWarpSpecializedAdapterINS1E_15DefaultEpilogueIfSJ_SJ_NS1D_6thread17LinearCombinationIfLi1EffLNS1I_9ScaleType4KindE0ELNS_15FloatRoundStyleE2EfEENS1_15EpilogueDefaultEEEEEvvEEEEvNT_6ParamsE,@"STO_CUDA_ENTRY STV_DEFAULT"
_ZN7cutlass13device_kernelINS_4gemm6kernel13GemmUniversalIN4cute5tupleIJiiiiEEENS1_10collective13CollectiveMmaINS1_34MainloopSm90TmaGmmaWarpSpecializedILi14ENS5_IJNS4_1CILi4EEESB_NSA_ILi1EEEEEENS1_32KernelTmaWarpSpecializedPingpongEEENS5_IJNSA_ILi64EEESG_NSA_ILi32EEEEEEfNS5_IJlSC_lEEEfSJ_NS4_8TiledMMAINS4_8MMA_AtomIJNS4_4SM904GMMA29MMA_64x64x8_F32TF32TF32_SS_TNILNSN_7ScaleInE1ELSP_1EEEEEENS4_6LayoutINS5_IJSC_SC_SC_EEENS5_IJNSA_ILi0EEESU_SU_EEEEENS5_IJNS4_10UnderscoreESX_SX_EEEEENS4_23SM90_TMA_LOAD_MULTICASTENS4_14ComposedLayoutINS4_7SwizzleILi3ELi4ELi3EEENS4_18smem_ptr_flag_bitsILi32EEENSS_INS5_IJNSA_ILi8EEESH_EEENS5_IJSH_SC_EEEEEEEvNS4_8identityES10_S1A_vS1B_EENS_8epilogue10collective6detail29Sm90TmaWarpSpecializedAdapterINS1E_15DefaultEpilogueIfSJ_SJ_NS1D_6thread17LinearCombinationIfLi1EffLNS1I_9ScaleType4KindE0ELNS_15FloatRoundStyleE2EfEENS1_15EpilogueDefaultEEEEEvvEEEEvNT_6ParamsE:
[----:B------:R-:W0:Y:S02]  /*0000*/  LDC R1, c[0x0][0x28] ;  /* 0x00000a00ff017b82 */ /* 0x000e240000000800 */
[----:B0-----:R-:W-:Y:S01]  /*0010*/  VIADD R1, R1, 0xfffffff8 ;  /* 0xfffffff801017836 */ /* 0x001fe20000000000 */
[----:B------:R-:W0:Y:S01]  /*0020*/  S2R R4, SR_TID.X ;  /* 0x0000000000047919 */ /* 0x000e220000002100 */
[----:B------:R-:W-:Y:S01]  /*0030*/  ELECT P0, URZ, PT ;  /* 0x00000000003f782f */ /* 0x000fe20003800000 */
[----:B------:R-:W-:Y:S01]  /*0040*/  BSSY B0, `(.L_x_0) ;  /* 0x000000f000007945 */ /* 0x000fe20003800000 */
[--C-:B0-----:R-:W-:Y:S02]  /*0050*/  SHF.R.U32.HI R2, RZ, 0x5, R4.reuse ;  /* 0x00000005ff027819 */ /* 0x101fe40000011604 */
[----:B------:R-:W-:-:S03]  /*0060*/  SHF.R.U32.HI R7, RZ, 0x7, R4 ;  /* 0x00000007ff077819 */ /* 0x000fc60000011604 */
[----:B------:R-:W0:Y:S04]  /*0070*/  SHFL.IDX PT, R5, R2, RZ, 0x1f ;  /* 0x00001fff02057589 */ /* 0x000e2800000e0000 */
[----:B------:R1:W2:Y:S01]  /*0080*/  SHFL.IDX PT, R10, R7, RZ, 0x1f ;  /* 0x00001fff070a7589 */ /* 0x0002a200000e0000 */
[----:B0-----:R-:W-:-:S13]  /*0090*/  ISETP.NE.OR P0, PT, R5, RZ, !P0 ;  /* 0x000000ff0500720c */ /* 0x001fda0004705670 */
[----:B-12---:R-:W-:Y:S05]  /*00a0*/  @P0 BRA `(.L_x_1) ;  /* 0x0000000000200947 */ /* 0x006fea0003800000 */
[----:B------:R-:W-:Y:S02]  /*00b0*/  ULDC.64 UR4, c[0x0][0x198] ;  /* 0x0000660000047ab9 */ /* 0x000fe40000000a00 */
[----:B------:R-:W-:Y:S02]  /*00c0*/  UIADD3 UR6, UP0, UR4, 0xf0, URZ ;  /* 0x000000f004067890 */ /* 0x000fe4000ff1e03f */
[----:B------:R-:W-:Y:S02]  /*00d0*/  UIADD3 UR4, UP1, UR4, 0x1f0, URZ ;  /* 0x000001f004047890 */ /* 0x000fe4000ff3e03f */
[----:B------:R-:W-:Y:S02]  /*00e0*/  UIADD3.X UR7, URZ, UR5, URZ, UP0, !UPT ;  /* 0x000000053f077290 */ /* 0x000fe400087fe43f */
[----:B------:R-:W-:-:S07]  /*00f0*/  UIADD3.X UR5, URZ, UR5, URZ, UP1, !UPT ;  /* 0x000000053f057290 */ /* 0x000fce0008ffe43f */
[----:B------:R0:W-:Y:S02]  /*0100*/  UTMACCTL.PF [UR6] ;  /* 0x00000000060079b9 */ /* 0x0001e40008040000 */
[----:B------:R0:W-:Y:S02]  /*0110*/  UTMACCTL.PF [UR4] ;  /* 0x00000000040079b9 */ /* 0x0001e40008040000 */
[----:B0-----:R-:W-:Y:S01]  /*0120*/  NOP ;  /* 0x0000000000007918 */ /* 0x001fe20000000000 */
.L_x_1:
[----:B------:R-:W-:Y:S05]  /*0130*/  BSYNC B0 ;  /* 0x0000000000007941 */ /* 0x000fea0003800000 */
.L_x_0:
[----:B------:R-:W0:Y:S01]  /*0140*/  SHFL.IDX PT, R8, R2, RZ, 0x1f ;  /* 0x00001fff02087589 */ /* 0x000e2200000e0000 */
[----:B------:R-:W-:-:S04]  /*0150*/  SHF.R.S32.HI R3, RZ, 0x1f, R4 ;  /* 0x0000001fff037819 */ /* 0x000fc80000011404 */
[----:B------:R-:W-:-:S04]  /*0160*/  LEA.HI R3, R3, R4, RZ, 0x7 ;  /* 0x0000000403037211 */ /* 0x000fc800078f38ff */
[----:B------:R-:W-:-:S05]  /*0170*/  LOP3.LUT R3, R3, 0xffffff80, RZ, 0xc0, !PT ;  /* 0xffffff8003037812 */ /* 0x000fca00078ec0ff */
[----:B------:R-:W-:Y:S01]  /*0180*/  IMAD.IADD R3, R4, 0x1, -R3 ;  /* 0x0000000104037824 */ /* 0x000fe200078e0a03 */
[----:B0-----:R-:W-:-:S13]  /*0190*/  ISETP.NE.AND P0, PT, R8, RZ, PT ;  /* 0x000000ff0800720c */ /* 0x001fda0003f05270 */
[----:B------:R-:W-:Y:S05]  /*01a0*/  @P0 BRA `(.L_x_2) ;  /* 0x0000000000b40947 */ /* 0x000fea0003800000 */
[----:B------:R-:W-:Y:S01]  /*01b0*/  ELECT P0, URZ, PT ;  /* 0x00000000003f782f */ /* 0x000fe20003800000 */
[----:B------:R-:W-:-:S12]  /*01c0*/  BSSY B0, `(.L_x_2) ;  /* 0x000002b000007945 */ /* 0x000fd80003800000 */
[----:B------:R-:W-:Y:S05]  /*01d0*/  @!P0 BRA `(.L_x_3) ;  /* 0x0000000000a48947 */ /* 0x000fea0003800000 */
[----:B------:R-:W0:Y:S01]  /*01e0*/  S2UR UR8, SR_CgaCtaId ;  /* 0x00000000000879c3 */ /* 0x000e220000008800 */
[----:B------:R-:W-:Y:S01]  /*01f0*/  UMOV UR4, 0x400 ;  /* 0x0000040000047882 */ /* 0x000fe20000000000 */
[----:B------:R-:W-:Y:S01]  /*0200*/  UMOV UR5, 0x1 ;  /* 0x0000000100057882 */ /* 0x000fe20000000000 */
[----:B------:R-:W-:Y:S02]  /*0210*/  UMOV UR6, 0x7 ;  /* 0x0000000700067882 */ /* 0x000fe40000000000 */
[----:B------:R-:W-:-:S04]  /*0220*/  UIADD3 UR6, -UR6, 0x100000, URZ ;  /* 0x0010000006067890 */ /* 0x000fc8000fffe13f */
[----:B------:R-:W-:Y:S02]  /*0230*/  USHF.L.U32 UR7, UR6, 0xb, URZ ;  /* 0x0000000b06077899 */ /* 0x000fe4000800063f */
[----:B------:R-:W-:Y:S02]  /*0240*/  USHF.L.U32 UR6, UR6, 0x1, URZ ;  /* 0x0000000106067899 */ /* 0x000fe4000800063f */
[----:B0-----:R-:W-:Y:S02]  /*0250*/  ULEA UR8, UR8, UR4, 0x18 ;  /* 0x0000000408087291 */ /* 0x001fe4000f8ec03f */
[----:B------:R-:W-:-:S04]  /*0260*/  UIADD3 UR4, -UR5, 0x100000, URZ ;  /* 0x0010000005047890 */ /* 0x000fc8000fffe13f */
[----:B------:R-:W-:Y:S02]  /*0270*/  USHF.L.U32 UR5, UR4, 0xb, URZ ;  /* 0x0000000b04057899 */ /* 0x000fe4000800063f */
[----:B------:R-:W-:Y:S01]  /*0280*/  USHF.L.U32 UR4, UR4, 0x1, URZ ;  /* 0x0000000104047899 */ /* 0x000fe2000800063f */
[----:B------:R-:W0:Y:S11]  /*0290*/  FENCE.VIEW.ASYNC.S ;  /* 0x00000000000073c6 */ /* 0x000e360000000000 */
[----:B0-----:R0:W1:Y:S01]  /*02a0*/  SYNCS.EXCH.64 URZ, [UR8], UR4 ;  /* 0x00000004083f75b2 */ /* 0x0010620008000100 */
[----:B------:R0:W2:Y:S01]  /*02b0*/  SYNCS.EXCH.64 URZ, [UR8+0x70], UR6 ;  /* 0x00007006083f75b2 */ /* 0x0000a20008000100 */
[----:B------:R0:W3:Y:S01]  /*02c0*/  SYNCS.EXCH.64 URZ, [UR8+0x8], UR4 ;  /* 0x00000804083f75b2 */ /* 0x0000e20008000100 */
[----:B------:R0:W4:Y:S01]  /*02d0*/  SYNCS.EXCH.64 URZ, [UR8+0x78], UR6 ;  /* 0x00007806083f75b2 */ /* 0x0001220008000100 */
[----:B------:R0:W0:Y:S01]  /*02e0*/  SYNCS.EXCH.64 URZ, [UR8+0x10], UR4 ;  /* 0x00001004083f75b2 */ /* 0x0000220008000100 */
        /* <DEDUP_REMOVED lines=23> */
[----:B-1234-:R-:W-:Y:S01]  /*0460*/  NOP ;  /* 0x0000000000007918 */ /* 0x01efe20000000000 */
.L_x_3:
[----:B0-----:R-:W-:Y:S05]  /*0470*/  BSYNC B0 ;  /* 0x0000000000007941 */ /* 0x001fea0003800000 */
.L_x_2:
[----:B------:R-:W0:Y:S01]  /*0480*/  S2UR UR12, SR_CTAID.X ;  /* 0x00000000000c79c3 */ /* 0x000e220000002500 */
[----:B------:R-:W-:Y:S01]  /*0490*/  SHF.R.S32.HI R0, RZ, 0x1f, R3 ;  /* 0x0000001fff007819 */ /* 0x000fe20000011403 */
[----:B------:R-:W1:Y:S01]  /*04a0*/  SHFL.IDX PT, R15, R2, RZ, 0x1f ;  /* 0x00001fff020f7589 */ /* 0x000e6200000e0000 */
[----:B------:R-:W-:Y:S02]  /*04b0*/  SHF.R.S32.HI R11, RZ, 0x1f, R8 ;  /* 0x0000001fff0b7819 */ /* 0x000fe40000011408 */
[----:B------:R-:W-:Y:S02]  /*04c0*/  ELECT P0, URZ, PT ;  /* 0x00000000003f782f */ /* 0x000fe40003800000 */
[----:B------:R-:W-:Y:S01]  /*04d0*/  LEA.HI R6, R0, R3, RZ, 0x3 ;  /* 0x0000000300067211 */ /* 0x000fe200078f18ff */
[----:B------:R2:W3:Y:S01]  /*04e0*/  SHFL.IDX PT, R13, R2, RZ, 0x1f ;  /* 0x00001fff020d7589 */ /* 0x0004e200000e0000 */
[----:B------:R-:W-:Y:S02]  /*04f0*/  LEA.HI R11, R11, R8, RZ, 0x2 ;  /* 0x000000080b0b7211 */ /* 0x000fe400078f10ff */
[----:B------:R-:W-:-:S02]  /*0500*/  ELECT P1, URZ, PT ;  /* 0x00000000003f782f */ /* 0x000fc40003820000 */
[--C-:B------:R-:W-:Y:S01]  /*0510*/  SHF.R.S32.HI R9, RZ, 0x3, R6.reuse ;  /* 0x00000003ff097819 */ /* 0x100fe20000011406 */
[----:B------:R-:W-:Y:S01]  /*0520*/  ULDC UR4, c[0x0][0x150] ;  /* 0x0000540000047ab9 */ /* 0x000fe20000000800 */
[----:B------:R-:W-:Y:S01]  /*0530*/  SHF.R.S32.HI R12, RZ, 0x1f, R6 ;  /* 0x0000001fff0c7819 */ /* 0x000fe20000011406 */
[----:B------:R-:W4:Y:S01]  /*0540*/  LDC R14, c[0x0][0x140] ;  /* 0x00005000ff0e7b82 */ /* 0x000f220000000800 */
[----:B------:R-:W5:Y:S01]  /*0550*/  S2R R6, SR_CTAID.Y ;  /* 0x0000000000067919 */ /* 0x000f620000002600 */
[----:B------:R-:W-:Y:S01]  /*0560*/  LOP3.LUT R11, R11, 0x3ffffffc, RZ, 0xc0, !PT ;  /* 0x3ffffffc0b0b7812 */ /* 0x000fe200078ec0ff */
[----:B------:R-:W-:Y:S01]  /*0570*/  UMOV UR11, 0x80 ;  /* 0x00000080000b7882 */ /* 0x000fe20000000000 */
[----:B------:R-:W-:Y:S01]  /*0580*/  LEA.HI R12, R12, R9, RZ, 0x2 ;  /* 0x000000090c0c7211 */ /* 0x000fe200078f10ff */
[----:B------:R-:W-:Y:S01]  /*0590*/  NOP ;  /* 0x0000000000007918 */ /* 0x000fe20000000000 */
[----:B--2---:R-:W-:Y:S01]  /*05a0*/  SHF.R.S32.HI R2, RZ, 0x1f, R5 ;  /* 0x0000001fff027819 */ /* 0x004fe20000011405 */
[----:B------:R-:W-:Y:S01]  /*05b0*/  IMAD.IADD R11, R8, 0x1, -R11 ;  /* 0x00000001080b7824 */ /* 0x000fe200078e0a0b */
[----:B------:R-:W-:Y:S01]  /*05c0*/  LOP3.LUT R12, R12, 0xfffffffc, RZ, 0xc0, !PT ;  /* 0xfffffffc0c0c7812 */ /* 0x000fe200078ec0ff */
[----:B------:R-:W2:Y:S01]  /*05d0*/  LDC R25, c[0x0][0x148] ;  /* 0x00005200ff197b82 */ /* 0x000ea20000000800 */
[----:B------:R-:W-:Y:S01]  /*05e0*/  LEA.HI R2, R2, R5, RZ, 0x2 ;  /* 0x0000000502027211 */ /* 0x000fe200078f10ff */
[----:B------:R-:W-:Y:S01]  /*05f0*/  NOP ;  /* 0x0000000000007918 */ /* 0x000fe20000000000 */
[C---:B------:R-:W-:Y:S01]  /*0600*/  VIADD R35, R10.reuse, 0xffffffff ;  /* 0xffffffff0a237836 */ /* 0x040fe20000000000 */
[----:B------:R-:W-:Y:S01]  /*0610*/  ISETP.NE.AND P3, PT, R10, RZ, PT ;  /* 0x000000ff0a00720c */ /* 0x000fe20003f65270 */
[----:B------:R-:W-:Y:S01]  /*0620*/  IMAD.IADD R12, R9, 0x1, -R12 ;  /* 0x00000001090c7824 */ /* 0x000fe200078e0a0c */
[----:B0-----:R-:W-:Y:S01]  /*0630*/  I2FP.F32.U32 R9, UR12 ;  /* 0x0000000c00097c45 */ /* 0x001fe20008201000 */
[----:B------:R-:W-:Y:S01]  /*0640*/  IMAD.MOV.U32 R57, RZ, RZ, 0x1 ;  /* 0x00000001ff397424 */ /* 0x000fe200078e00ff */
[----:B-1----:R-:W-:Y:S01]  /*0650*/  ISETP.NE.OR P0, PT, R15, RZ, !P0 ;  /* 0x000000ff0f00720c */ /* 0x002fe20004705670 */
[----:B------:R-:W-:Y:S01]  /*0660*/  IMAD R11, R11, 0x4, R12 ;  /* 0x000000040b0b7824 */ /* 0x000fe200078e020c */
[----:B---3--:R-:W-:Y:S01]  /*0670*/  ISETP.NE.OR P1, PT, R13, RZ, !P1 ;  /* 0x000000ff0d00720c */ /* 0x008fe20004f25670 */
[----:B------:R-:W-:Y:S01]  /*0680*/  FMUL R9, R9, UR4 ;  /* 0x0000000409097c20 */ /* 0x000fe20008400000 */
[----:B------:R-:W0:Y:S01]  /*0690*/  LDC R13, c[0x0][0x144] ;  /* 0x00005100ff0d7b82 */ /* 0x000e220000000800 */
[----:B------:R-:W-:Y:S01]  /*06a0*/  LOP3.LUT R2, R2, 0xfffffffc, RZ, 0xc0, !PT ;  /* 0xfffffffc02027812 */ /* 0x000fe200078ec0ff */
[----:B------:R-:W-:Y:S01]  /*06b0*/  ULDC UR4, c[0x0][0x154] ;  /* 0x0000550000047ab9 */ /* 0x000fe20000000800 */
[----:B------:R-:W-:Y:S01]  /*06c0*/  SHF.R.S32.HI R8, RZ, 0x1f, R11 ;  /* 0x0000001fff087819 */ /* 0x000fe2000001140b */
[----:B------:R-:W-:Y:S01]  /*06d0*/  IMAD.SHL.U32 R56, R11, 0x4, RZ ;  /* 0x000000040b387824 */ /* 0x000fe200078e00ff */
[----:B------:R-:W1:Y:S01]  /*06e0*/  F2I.U32.TRUNC.NTZ R9, R9 ;  /* 0x0000000900097305 */ /* 0x000e62000020f000 */
[----:B------:R-:W-:Y:S01]  /*06f0*/  IMAD.IADD R5, R5, 0x1, -R2 ;  /* 0x0000000105057824 */ /* 0x000fe200078e0a02 */
[----:B------:R-:W-:-:S02]  /*0700*/  LEA.HI R8, R8, R11, RZ, 0x2 ;  /* 0x0000000b08087211 */ /* 0x000fc400078f10ff */
[----:B------:R-:W-:Y:S01]  /*0710*/  VOTEU.ALL UP2, P0 ;  /* 0x00000000003f7886 */ /* 0x000fe20000040000 */
[----:B------:R-:W-:Y:S01]  /*0720*/  LOP3.LUT R56, R11, 0xc, R56, 0x78, !PT ;  /* 0x0000000c0b387812 */ /* 0x000fe200078e7838 */
[----:B------:R-:W-:Y:S01]  /*0730*/  VOTEU.ALL UP3, P1 ;  /* 0x00000000003f7886 */ /* 0x000fe20000860000 */
[----:B-----5:R-:W-:Y:S01]  /*0740*/  I2FP.F32.U32 R2, R6 ;  /* 0x0000000600027245 */ /* 0x020fe20000201000 */
[----:B------:R-:W-:Y:S01]  /*0750*/  VOTEU.ALL UP4, P1 ;  /* 0x00000000003f7886 */ /* 0x000fe20000880000 */
[----:B------:R-:W3:Y:S01]  /*0760*/  @!UP2 S2UR UR7, SR_CgaCtaId ;  /* 0x000000000007a9c3 */ /* 0x000ee20000008800 */
[----:B------:R-:W-:Y:S01]  /*0770*/  LOP3.LUT R8, R8, 0xfffffffc, RZ, 0xc0, !PT ;  /* 0xfffffffc08087812 */ /* 0x000fe200078ec0ff */
[----:B------:R-:W-:Y:S01]  /*0780*/  @!UP2 UMOV UR6, 0x400 ;  /* 0x000004000006a882 */ /* 0x000fe20000000000 */
[----:B------:R-:W-:Y:S01]  /*0790*/  FMUL R2, R2, UR4 ;  /* 0x0000000402027c20 */ /* 0x000fe20008400000 */
[----:B------:R-:W-:Y:S01]  /*07a0*/  UMOV UR4, 0x20 ;  /* 0x0000002000047882 */ /* 0x000fe20000000000 */
[----:B------:R-:W-:Y:S01]  /*07b0*/  @!UP3 UMOV UR9, 0x400 ;  /* 0x000004000009b882 */ /* 0x000fe20000000000 */
[----:B-1----:R-:W-:Y:S01]  /*07c0*/  IMAD.MOV R12, RZ, RZ, -R9 ;  /* 0x000000ffff0c7224 */ /* 0x002fe200078e0a09 */
[----:B------:R-:W-:-:S04]  /*07d0*/  @!UP2 UIADD3 UR4, -UR4, 0x100000, URZ ;  /* 0x001000000404a890 */ /* 0x000fc8000fffe13f */
[----:B------:R-:W-:Y:S02]  /*07e0*/  @!UP2 USHF.L.U32 UR5, UR4, 0xb, URZ ;  /* 0x0000000b0405a899 */ /* 0x000fe4000800063f */
[----:B------:R-:W-:Y:S01]  /*07f0*/  @!UP2 USHF.L.U32 UR4, UR4, 0x1, URZ ;  /* 0x000000010404a899 */ /* 0x000fe2000800063f */
[----:B------:R-:W1:Y:S01]  /*0800*/  @!UP3 S2UR UR10, SR_CgaCtaId ;  /* 0x00000000000ab9c3 */ /* 0x000e620000008800 */
[----:B------:R-:W-:Y:S01]  /*0810*/  IMAD.IADD R8, R11, 0x1, -R8 ;  /* 0x000000010b087824 */ /* 0x000fe200078e0a08 */
[----:B------:R-:W5:Y:S01]  /*0820*/  F2I.U32.TRUNC.NTZ R2, R2 ;  /* 0x0000000200027305 */ /* 0x000f62000020f000 */
[----:B0-----:R-:W-:Y:S01]  /*0830*/  IMAD R21, R13, R12, UR12 ;  /* 0x0000000c0d157e24 */ /* 0x001fe2000f8e020c */
[----:B------:R-:W-:Y:S01]  /*0840*/  VOTEU.ALL UP5, P1 ;  /* 0x00000000003f7886 */ /* 0x000fe200008a0000 */
[----:B----4-:R-:W-:Y:S01]  /*0850*/  ISETP.EQ.U32.AND P2, PT, R14, 0x1, PT ;  /* 0x000000010e00780c */ /* 0x010fe20003f42070 */
[----:B------:R-:W-:Y:S01]  /*0860*/  VOTEU.ALL UP0, P0 ;  /* 0x00000000003f7886 */ /* 0x000fe20000000000 */
[----:B------:R-:W-:Y:S01]  /*0870*/  VOTEU.ALL UP1, P0 ;  /* 0x00000000003f7886 */ /* 0x000fe20000020000 */
[----:B------:R-:W-:Y:S01]  /*0880*/  ISETP.NE.AND P4, PT, R8, R21, PT ;  /* 0x000000150800720c */ /* 0x000fe20003f85270 */
[----:B------:R0:W4:Y:S01]  /*0890*/  SHFL.IDX PT, R14, R7, RZ, 0x1f ;  /* 0x00001fff070e7589 */ /* 0x00012200000e0000 */
[----:B------:R-:W-:-:S02]  /*08a0*/  LOP3.LUT P0, RZ, R3, 0x7, RZ, 0xc0, !PT ;  /* 0x0000000703ff7812 */ /* 0x000fc4000780c0ff */
[----:B------:R-:W-:Y:S02]  /*08b0*/  ISETP.GE.U32.AND P6, PT, R35, 0x2, PT ;  /* 0x000000022300780c */ /* 0x000fe40003fc6070 */
[----:B------:R-:W-:Y:S01]  /*08c0*/  ISETP.LT.U32.AND P0, PT, R56, 0x10, !P0 ;  /* 0x000000103800780c */ /* 0x000fe20004701070 */
[----:B---3--:R-:W-:Y:S01]  /*08d0*/  @!UP2 ULEA UR8, UR7, UR6, 0x18 ;  /* 0x000000060708a291 */ /* 0x008fe2000f8ec03f */
[----:B-----5:R-:W-:Y:S01]  /*08e0*/  IMAD.MOV R20, RZ, RZ, -R2 ;  /* 0x000000ffff147224 */ /* 0x020fe200078e0a02 */
[----:B------:R-:W-:-:S04]  /*08f0*/  @!UP3 UIADD3 UR6, -UR11, 0x100000, URZ ;  /* 0x001000000b06b890 */ /* 0x000fc8000fffe13f */
[----:B------:R-:W-:Y:S02]  /*0900*/  @!UP3 USHF.L.U32 UR7, UR6, 0xb, URZ ;  /* 0x0000000b0607b899 */ /* 0x000fe4000800063f */
[----:B------:R-:W-:Y:S01]  /*0910*/  @!UP3 USHF.L.U32 UR6, UR6, 0x1, URZ ;  /* 0x000000010606b899 */ /* 0x000fe2000800063f */
[----:B------:R-:W-:Y:S01]  /*0920*/  VOTEU.ALL UP2, P1 ;  /* 0x00000000003f7886 */ /* 0x000fe20000840000 */
[----:B------:R-:W-:Y:S01]  /*0930*/  @P4 SHF.R.S32.HI R9, RZ, 0x1f, R56 ;  /* 0x0000001fff094819 */ /* 0x000fe20000011438 */
[----:B--2---:R-:W-:Y:S01]  /*0940*/  IMAD R2, R25, R20, R6 ;  /* 0x0000001419027224 */ /* 0x004fe200078e0206 */
[----:B-1----:R-:W-:Y:S02]  /*0950*/  @!UP3 ULEA UR9, UR10, UR9, 0x18 ;  /* 0x000000090a09b291 */ /* 0x002fe4000f8ec03f */
[----:B------:R-:W-:Y:S01]  /*0960*/  @P4 LEA.HI R9, R9, R56, RZ, 0x2 ;  /* 0x0000003809094211 */ /* 0x000fe200078f10ff */
[----:B------:R-:W-:Y:S01]  /*0970*/  VOTEU.ALL UP3, P1 ;  /* 0x00000000003f7886 */ /* 0x000fe20000860000 */
[----:B------:R-:W-:Y:S01]  /*0980*/  ISETP.NE.AND P1, PT, R5, 0x3, PT ;  /* 0x000000030500780c */ /* 0x000fe20003f25270 */
[----:B------:R-:W1:Y:S02]  /*0990*/  FENCE.VIEW.ASYNC.S ;  /* 0x00000000000073c6 */ /* 0x000e640000000000 */
[----:B-1----:R0:W1:Y:S01]  /*09a0*/  @!UP0 SYNCS.EXCH.64 URZ, [UR8+0x110], UR4 ;  /* 0x00011004083f85b2 */ /* 0x0020620008000100 */
[----:B------:R-:W-:-:S02]  /*09b0*/  @P4 SHF.R.S32.HI R9, RZ, 0x2, R9 ;  /* 0x00000002ff094819 */ /* 0x000fc40000011409 */
[----:B------:R-:W-:Y:S02]  /*09c0*/  ISETP.EQ.OR P1, PT, R5, RZ, !P1 ;  /* 0x000000ff0500720c */ /* 0x000fe40004f22670 */
[----:B------:R-:W-:Y:S02]  /*09d0*/  @P4 ISETP.NE.AND P5, PT, R9, R2, PT ;  /* 0x000000020900420c */ /* 0x000fe40003fa5270 */
[----:B------:R-:W-:Y:S02]  /*09e0*/  ISETP.EQ.AND P1, PT, R10, RZ, P1 ;  /* 0x000000ff0a00720c */ /* 0x000fe40000f22270 */
[----:B------:R-:W-:Y:S02]  /*09f0*/  SEL R2, RZ, 0x1, !P0 ;  /* 0x00000001ff027807 */ /* 0x000fe40004000000 */
[----:B------:R-:W-:Y:S02]  /*0a00*/  @P4 SEL R57, RZ, 0x1, P5 ;  /* 0x00000001ff394807 */ /* 0x000fe40002800000 */
[----:B------:R-:W-:-:S02]  /*0a10*/  SEL R16, RZ, 0x1, !P1 ;  /* 0x00000001ff107807 */ /* 0x000fc40004800000 */
[----:B------:R-:W-:Y:S01]  /*0a20*/  LOP3.LUT R57, R57, R2, RZ, 0xc0, !PT ;  /* 0x0000000239397212 */ /* 0x000fe200078ec0ff */
[----:B------:R0:W2:Y:S01]  /*0a30*/  @!UP1 SYNCS.EXCH.64 URZ, [UR8+0x118], UR4 ;  /* 0x00011804083f95b2 */ /* 0x0000a20008000100 */
[----:B------:R-:W-:Y:S01]  /*0a40*/  NOP ;  /* 0x0000000000007918 */ /* 0x000fe20000000000 */
[----:B------:R-:W-:Y:S01]  /*0a50*/  SEL R16, R16, 0x2, P6 ;  /* 0x0000000210107807 */ /* 0x000fe20003000000 */
[----:B------:R0:W3:Y:S01]  /*0a60*/  @!UP2 SYNCS.EXCH.64 URZ, [UR9+0xf0], UR6 ;  /* 0x0000f006093fa5b2 */ /* 0x0000e20008000100 */
[----:B------:R0:W0:Y:S01]  /*0a70*/  @!UP3 SYNCS.EXCH.64 URZ, [UR9+0xf8], UR6 ;  /* 0x0000f806093fb5b2 */ /* 0x0000220008000100 */
[----:B------:R0:W0:Y:S01]  /*0a80*/  @!UP4 SYNCS.EXCH.64 URZ, [UR9+0x100], UR6 ;  /* 0x00010006093fc5b2 */ /* 0x0000220008000100 */
[----:B------:R0:W0:Y:S01]  /*0a90*/  @!UP5 SYNCS.EXCH.64 URZ, [UR9+0x108], UR6 ;  /* 0x00010806093fd5b2 */ /* 0x0000220008000100 */
[----:B------:R-:W-:Y:S01]  /*0aa0*/  NOP ;  /* 0x0000000000007918 */ /* 0x000fe20000000000 */
[----:B-1--4-:R-:W-:Y:S05]  /*0ab0*/  @!P2 BRA `(.L_x_4) ;  /* 0x000000000008a947 */ /* 0x012fea0003800000 */
[----:B0-23--:R-:W-:Y:S01]  /*0ac0*/  UCGABAR_ARV ;  /* 0x00000000000079c7 */ /* 0x00dfe20008000000 */
[----:B------:R-:W-:Y:S05]  /*0ad0*/  BRA `(.L_x_5) ;  /* 0x0000000000047947 */ /* 0x000fea0003800000 */
.L_x_4:
[----:B0-23--:R-:W-:Y:S01]  /*0ae0*/  NOP ;  /* 0x0000000000007918 */ /* 0x00dfe20000000000 */
.L_x_5:
[----:B------:R-:W-:Y:S01]  /*0af0*/  ULDC.64 UR4, c[0x0][0x598] ;  /* 0x0001660000047ab9 */ /* 0x000fe20000000a00 */
[----:B------:R-:W-:Y:S01]  /*0b00*/  ULDC.64 UR36, c[0x0][0x208] ;  /* 0x0000820000247ab9 */ /* 0x000fe20000000a00 */
[----:B------:R-:W-:-:S04]  /*0b10*/  ISETP.NE.U32.AND P0, PT, RZ, UR4, PT ;  /* 0x00000004ff007c0c */ /* 0x000fc8000bf05070 */
[----:B------:R-:W-:-:S13]  /*0b20*/  ISETP.NE.AND.EX P0, PT, RZ, UR5, PT, P0 ;  /* 0x00000005ff007c0c */ /* 0x000fda000bf05300 */
[----:B------:R-:W-:Y:S05]  /*0b30*/  @!P0 BRA `(.L_x_6) ;  /* 0x00000000001c8947 */ /* 0x000fea0003800000 */
[----:B------:R-:W0:Y:S02]  /*0b40*/  LDC.64 R8, c[0x0][0x598] ;  /* 0x00016600ff087b82 */ /* 0x000e240000000a00 */
[----:B0-----:R-:W2:Y:S02]  /*0b50*/  LDG.E.64 R8, desc[UR36][R8.64] ;  /* 0x0000002408087981 */ /* 0x001ea4000c1e1b00 */
[----:B--2---:R-:W-:-:S04]  /*0b60*/  ISETP.NE.U32.AND P0, PT, R8, RZ, PT ;  /* 0x000000ff0800720c */ /* 0x004fc80003f05070 */
[----:B------:R-:W-:-:S13]  /*0b70*/  ISETP.NE.AND.EX P0, PT, R9, RZ, PT, P0 ;  /* 0x000000ff0900720c */ /* 0x000fda0003f05300 */
[----:B------:R-:W-:Y:S05]  /*0b80*/  @!P0 BRA `(.L_x_6) ;  /* 0x0000000000088947 */ /* 0x000fea0003800000 */
[----:B------:R0:W5:Y:S01]  /*0b90*/  LD.E R58, desc[UR36][R8.64] ;  /* 0x00000024083a7980 */ /* 0x000162000c101900 */
[----:B------:R-:W-:Y:S05]  /*0ba0*/  BRA `(.L_x_7) ;  /* 0x0000000000247947 */ /* 0x000fea0003800000 */
.L_x_6:
[----:B------:R-:W-:Y:S02]  /*0bb0*/  ULDC.64 UR4, c[0x0][0x588] ;  /* 0x0001620000047ab9 */ /* 0x000fe40000000a00 */
[----:B------:R-:W-:-:S04]  /*0bc0*/  ISETP.NE.U32.AND P0, PT, RZ, UR4, PT ;  /* 0x00000004ff007c0c */ /* 0x000fc8000bf05070 */
[----:B------:R-:W-:-:S13]  /*0bd0*/  ISETP.NE.AND.EX P0, PT, RZ, UR5, PT, P0 ;  /* 0x00000005ff007c0c */ /* 0x000fda000bf05300 */
[----:B------:R-:W-:Y:S05]  /*0be0*/  @!P0 BRA `(.L_x_8) ;  /* 0x00000000000c8947 */ /* 0x000fea0003800000 */
[----:B------:R-:W0:Y:S02]  /*0bf0*/  LDC.64 R58, c[0x0][0x588] ;  /* 0x00016200ff3a7b82 */ /* 0x000e240000000a00 */
[----:B0-----:R1:W5:Y:S01]  /*0c00*/  LDG.E R58, desc[UR36][R58.64] ;  /* 0x000000243a3a7981 */ /* 0x001362000c1e1900 */
[----:B------:R-:W-:Y:S05]  /*0c10*/  BRA `(.L_x_7) ;  /* 0x0000000000087947 */ /* 0x000fea0003800000 */
.L_x_8:
[----:B------:R-:W-:Y:S02]  /*0c20*/  ULDC UR4, c[0x0][0x580] ;  /* 0x0001600000047ab9 */ /* 0x000fe40000000800 */
[----:B------:R-:W-:-:S07]  /*0c30*/  IMAD.U32 R58, RZ, RZ, UR4 ;  /* 0x00000004ff3a7e24 */ /* 0x000fce000f8e00ff */
.L_x_7:
[----:B------:R-:W-:Y:S02]  /*0c40*/  ULDC.64 UR4, c[0x0][0x5a0] ;  /* 0x0001680000047ab9 */ /* 0x000fe40000000a00 */
[----:B------:R-:W-:-:S04]  /*0c50*/  ISETP.NE.U32.AND P0, PT, RZ, UR4, PT ;  /* 0x00000004ff007c0c */ /* 0x000fc8000bf05070 */
[----:B------:R-:W-:-:S13]  /*0c60*/  ISETP.NE.AND.EX P0, PT, RZ, UR5, PT, P0 ;  /* 0x00000005ff007c0c */ /* 0x000fda000bf05300 */
[----:B------:R-:W-:Y:S05]  /*0c70*/  @!P0 BRA `(.L_x_9) ;  /* 0x00000000001c8947 */ /* 0x000fea0003800000 */
[----:B0-----:R-:W0:Y:S02]  /*0c80*/  LDC.64 R8, c[0x0][0x5a0] ;  /* 0x00016800ff087b82 */ /* 0x001e240000000a00 */
[----:B0-----:R-:W2:Y:S02]  /*0c90*/  LDG.E.64 R8, desc[UR36][R8.64] ;  /* 0x0000002408087981 */ /* 0x001ea4000c1e1b00 */
[----:B--2---:R-:W-:-:S04]  /*0ca0*/  ISETP.NE.U32.AND P0, PT, R8, RZ, PT ;  /* 0x000000ff0800720c */ /* 0x004fc80003f05070 */
[----:B------:R-:W-:-:S13]  /*0cb0*/  ISETP.NE.AND.EX P0, PT, R9, RZ, PT, P0 ;  /* 0x000000ff0900720c */ /* 0x000fda0003f05300 */
[----:B------:R-:W-:Y:S05]  /*0cc0*/  @!P0 BRA `(.L_x_9) ;  /* 0x0000000000088947 */ /* 0x000fea0003800000 */
[----:B-1----:R0:W5:Y:S01]  /*0cd0*/  LD.E R59, desc[UR36][R8.64] ;  /* 0x00000024083b7980 */ /* 0x002162000c101900 */
[----:B------:R-:W-:Y:S05]  /*0ce0*/  BRA `(.L_x_10) ;  /* 0x0000000000247947 */ /* 0x000fea0003800000 */
.L_x_9:
[----:B------:R-:W-:Y:S02]  /*0cf0*/  ULDC.64 UR4, c[0x0][0x590] ;  /* 0x0001640000047ab9 */ /* 0x000fe40000000a00 */
[----:B------:R-:W-:-:S04]  /*0d00*/  ISETP.NE.U32.AND P0, PT, RZ, UR4, PT ;  /* 0x00000004ff007c0c */ /* 0x000fc8000bf05070 */
[----:B------:R-:W-:-:S13]  /*0d10*/  ISETP.NE.AND.EX P0, PT, RZ, UR5, PT, P0 ;  /* 0x00000005ff007c0c */ /* 0x000fda000bf05300 */
[----:B------:R-:W-:Y:S05]  /*0d20*/  @!P0 BRA `(.L_x_11) ;  /* 0x00000000000c8947 */ /* 0x000fea0003800000 */
[----:B0-----:R-:W1:Y:S02]  /*0d30*/  LDC.64 R8, c[0x0][0x590] ;  /* 0x00016400ff087b82 */ /* 0x001e640000000a00 */
[----:B-1----:R1:W5:Y:S01]  /*0d40*/  LDG.E R59, desc[UR36][R8.64] ;  /* 0x00000024083b7981 */ /* 0x002362000c1e1900 */
[----:B------:R-:W-:Y:S05]  /*0d50*/  BRA `(.L_x_10) ;  /* 0x0000000000087947 */ /* 0x000fea0003800000 */
.L_x_11:
[----:B------:R-:W-:Y:S02]  /*0d60*/  ULDC UR4, c[0x0][0x584] ;  /* 0x0001610000047ab9 */ /* 0x000fe40000000800 */
[----:B-1----:R-:W-:-:S07]  /*0d70*/  IMAD.U32 R59, RZ, RZ, UR4 ;  /* 0x00000004ff3b7e24 */ /* 0x002fce000f8e00ff */
.L_x_10:
[----:B------:R-:W2:Y:S01]  /*0d80*/  LDC R2, c[0x0][0x65c] ;  /* 0x00019700ff027b82 */ /* 0x000ea20000000800 */
[----:B------:R-:W-:Y:S01]  /*0d90*/  ULDC UR6, c[0x0][0x28c] ;  /* 0x0000a30000067ab9 */ /* 0x000fe20000000800 */
[----:B------:R-:W-:Y:S01]  /*0da0*/  ISETP.NE.AND P0, PT, R10, 0x2, PT ;  /* 0x000000020a00780c */ /* 0x000fe20003f05270 */
[----:B------:R-:W-:Y:S01]  /*0db0*/  UIADD3 UR6, UR6, 0x1f, URZ ;  /* 0x0000001f06067890 */ /* 0x000fe2000fffe03f */
[----:B01----:R-:W-:Y:S01]  /*0dc0*/  IMAD.U32 R8, RZ, RZ, UR12 ;  /* 0x0000000cff087e24 */ /* 0x003fe2000f8e00ff */
[----:B------:R-:W-:Y:S01]  /*0dd0*/  UMOV UR38, URZ ;  /* 0x0000003f00267c82 */ /* 0x000fe20008000000 */
[----:B------:R-:W-:Y:S01]  /*0de0*/  IMAD.MOV.U32 R9, RZ, RZ, RZ ;  /* 0x000000ffff097224 */ /* 0x000fe200078e00ff */
[----:B------:R-:W-:Y:S01]  /*0df0*/  USHF.R.S32.HI UR7, URZ, 0x1f, UR6 ;  /* 0x0000001f3f077899 */ /* 0x000fe20008011406 */
[----:B------:R-:W-:Y:S01]  /*0e00*/  UMOV UR39, URZ ;  /* 0x0000003f00277c82 */ /* 0x000fe20008000000 */
[----:B------:R-:W-:Y:S02]  /*0e10*/  ULDC.64 UR8, c[0x0][0x650] ;  /* 0x0001940000087ab9 */ /* 0x000fe40000000a00 */
[----:B------:R-:W-:-:S04]  /*0e20*/  ULEA.HI UR7, UR7, UR6, URZ, 0x5 ;  /* 0x0000000607077291 */ /* 0x000fc8000f8f283f */
[----:B------:R-:W-:Y:S01]  /*0e30*/  USHF.R.S32.HI UR40, URZ, 0x5, UR7 ;  /* 0x000000053f287899 */ /* 0x000fe20008011407 */
[----:B--2---:R-:W-:-:S13]  /*0e40*/  ISETP.NE.AND P1, PT, R2, 0x1, PT ;  /* 0x000000010200780c */ /* 0x004fda0003f25270 */
[----:B------:R-:W0:Y:S01]  /*0e50*/  @P1 LDC R19, c[0x0][0x10] ;  /* 0x00000400ff131b82 */ /* 0x000e220000000800 */
[----:B------:R-:W-:Y:S02]  /*0e60*/  @P1 IMAD.MOV.U32 R7, RZ, RZ, RZ ;  /* 0x000000ffff071224 */ /* 0x000fe400078e00ff */
[----:B------:R-:W-:-:S05]  /*0e70*/  @P1 IMAD.MOV.U32 R17, RZ, RZ, RZ ;  /* 0x000000ffff111224 */ /* 0x000fca00078e00ff */
[----:B------:R-:W1:Y:S01]  /*0e80*/  @!P1 LDC R11, c[0x0][0xc] ;  /* 0x00000300ff0b9b82 */ /* 0x000e620000000800 */
[----:B------:R-:W-:Y:S01]  /*0e90*/  ULDC UR4, c[0x0][0xc] ;  /* 0x0000030000047ab9 */ /* 0x000fe20000000800 */
[----:B------:R-:W-:Y:S02]  /*0ea0*/  ULDC UR5, c[0x0][0x10] ;  /* 0x0000040000057ab9 */ /* 0x000fe40000000800 */
[----:B------:R-:W-:-:S04]  /*0eb0*/  UIMAD.WIDE.U32 UR4, UR4, UR5, URZ ;  /* 0x00000005040472a5 */ /* 0x000fc8000f8e003f */
[----:B------:R-:W2:Y:S01]  /*0ec0*/  LDC R2, c[0x0][0x14] ;  /* 0x00000500ff027b82 */ /* 0x000ea20000000800 */
[----:B0-----:R-:W-:-:S04]  /*0ed0*/  @P1 IMAD.WIDE.U32 R18, R19, UR12, R6 ;  /* 0x0000000c13121c25 */ /* 0x001fc8000f8e0006 */
[----:B------:R-:W-:Y:S02]  /*0ee0*/  @P1 IMAD.IADD R17, R19, 0x1, R17 ;  /* 0x0000000113111824 */ /* 0x000fe400078e0211 */
[----:B-1----:R-:W-:-:S04]  /*0ef0*/  @!P1 IMAD.WIDE.U32 R8, R6, R11, R8 ;  /* 0x0000000b06089225 */ /* 0x002fc800078e0008 */
[----:B------:R-:W-:Y:S02]  /*0f00*/  @!P1 IMAD.MOV.U32 R18, RZ, RZ, R8 ;  /* 0x000000ffff129224 */ /* 0x000fe400078e0008 */
[----:B------:R-:W-:Y:S02]  /*0f10*/  @!P1 IMAD.MOV.U32 R17, RZ, RZ, R9 ;  /* 0x000000ffff119224 */ /* 0x000fe400078e0009 */
[----:B--2---:R-:W-:-:S04]  /*0f20*/  IMAD.WIDE.U32 R12, R2, UR4, RZ ;  /* 0x00000004020c7c25 */ /* 0x004fc8000f8e00ff */
[----:B------:R-:W-:Y:S01]  /*0f30*/  IMAD R23, R2, UR5, RZ ;  /* 0x0000000502177c24 */ /* 0x000fe2000f8e02ff */
[----:B------:R0:W-:Y:S03]  /*0f40*/  STL.64 [R1], R12 ;  /* 0x0000000c01007387 */ /* 0x0001e60000100a00 */
[----:B------:R-:W-:Y:S01]  /*0f50*/  IMAD.IADD R23, R13, 0x1, R23 ;  /* 0x000000010d177824 */ /* 0x000fe200078e0217 */
[----:B------:R-:W-:Y:S06]  /*0f60*/  @P0 BRA `(.L_x_12) ;  /* 0x0000000000240947 */ /* 0x000fec0003800000 */
[----:B------:R-:W-:Y:S01]  /*0f70*/  USHF.R.U32.HI UR4, URZ, 0x1, UR40 ;  /* 0x000000013f047899 */ /* 0x000fe20008011628 */
[----:B------:R-:W-:Y:S01]  /*0f80*/  IADD3 R18, P0, R18, R12, RZ ;  /* 0x0000000c12127210 */ /* 0x000fe20007f1e0ff */
[----:B------:R-:W-:Y:S02]  /*0f90*/  UISETP.GE.U32.AND UP0, UPT, UR40, 0xe, UPT ;  /* 0x0000000e2800788c */ /* 0x000fe4000bf06070 */
[----:B------:R-:W-:Y:S02]  /*0fa0*/  UIMAD.WIDE.U32 UR4, UR4, -0x6db6db6d, URZ ;  /* 0x92492493040478a5 */ /* 0x000fe4000f8e003f */
[----:B------:R-:W-:Y:S01]  /*0fb0*/  IMAD.X R17, R23, 0x1, R17, P0 ;  /* 0x0000000117117824 */ /* 0x000fe200000e0611 */
[----:B------:R-:W-:Y:S01]  /*0fc0*/  UMOV UR39, URZ ;  /* 0x0000003f00277c82 */ /* 0x000fe20008000000 */
[----:B------:R-:W-:-:S04]  /*0fd0*/  USHF.R.U32.HI UR4, URZ, 0x2, UR5 ;  /* 0x000000023f047899 */ /* 0x000fc80008011605 */
[----:B------:R-:W-:Y:S02]  /*0fe0*/  UIMAD UR38, UR4, -0xe, UR40 ;  /* 0xfffffff2042678a4 */ /* 0x000fe4000f8e0228 */
[----:B------:R-:W-:-:S12]  /*0ff0*/  @UP0 ULOP3.LUT UR39, UR4, 0x1, URZ, 0xc0, !UPT ;  /* 0x0000000104270892 */ /* 0x000fd8000f8ec03f */
.L_x_12:
[----:B------:R-:W-:Y:S01]  /*1000*/  ISETP.GE.U32.AND P0, PT, R18, UR8, PT ;  /* 0x0000000812007c0c */ /* 0x000fe2000bf06070 */
[----:B------:R-:W-:Y:S01]  /*1010*/  IMAD.MOV.U32 R19, RZ, RZ, -0x1 ;  /* 0xffffffffff137424 */ /* 0x000fe200078e00ff */
[----:B------:R-:W-:Y:S01]  /*1020*/  PRMT R8, RZ, 0x7610, R8 ;  /* 0x00007610ff087816 */ /* 0x000fe20000000008 */
[----:B------:R-:W-:Y:S01]  /*1030*/  IMAD.MOV.U32 R22, RZ, RZ, -0x1 ;  /* 0xffffffffff167424 */ /* 0x000fe200078e00ff */
[----:B------:R-:W-:Y:S01]  /*1040*/  ISETP.GE.U32.AND.EX P0, PT, R17, UR9, PT, P0 ;  /* 0x0000000911007c0c */ /* 0x000fe2000bf06100 */
[----:B------:R-:W-:-:S12]  /*1050*/  IMAD.MOV.U32 R2, RZ, RZ, -0x1 ;  /* 0xffffffffff027424 */ /* 0x000fd800078e00ff */
[----:B------:R-:W-:Y:S05]  /*1060*/  @P0 BRA `(.L_x_13) ;  /* 0x00000004002c0947 */ /* 0x000fea0003800000 */
[----:B------:R-:W1:Y:S01]  /*1070*/  LDC.64 R26, c[0x0][0x628] ;  /* 0x00018a00ff1a7b82 */ /* 0x000e620000000a00 */
[----:B------:R-:W-:Y:S02]  /*1080*/  IMAD.MOV.U32 R8, RZ, RZ, R18 ;  /* 0x000000ffff087224 */ /* 0x000fe400078e0012 */
[----:B------:R-:W-:-:S05]  /*1090*/  IMAD.MOV.U32 R9, RZ, RZ, R17 ;  /* 0x000000ffff097224 */ /* 0x000fca00078e0011 */
[----:B------:R-:W2:Y:S08]  /*10a0*/  LDC R2, c[0x0][0x630] ;  /* 0x00018c00ff027b82 */ /* 0x000eb00000000800 */
[----:B------:R-:W3:Y:S01]  /*10b0*/  LDC.64 R28, c[0x0][0x620] ;  /* 0x00018800ff1c7b82 */ /* 0x000ee20000000a00 */
[----:B-1----:R-:W-:-:S04]  /*10c0*/  ISETP.NE.U32.AND P0, PT, R26, RZ, PT ;  /* 0x000000ff1a00720c */ /* 0x002fc80003f05070 */
[----:B------:R-:W-:-:S13]  /*10d0*/  ISETP.NE.AND.EX P0, PT, R27, RZ, PT, P0 ;  /* 0x000000ff1b00720c */ /* 0x000fda0003f05300 */
[----:B--23--:R-:W-:Y:S05]  /*10e0*/  @!P0 BRA `(.L_x_14) ;  /* 0x0000000000288947 */ /* 0x00cfea0003800000 */
[----:B0-----:R-:W0:Y:S02]  /*10f0*/  LDC R13, c[0x0][0x634] ;  /* 0x00018d00ff0d7b82 */ /* 0x001e240000000800 */
[----:B0-----:R-:W-:-:S05]  /*1100*/  IADD3 R13, P0, R18, R13, RZ ;  /* 0x0000000d120d7210 */ /* 0x001fca0007f1e0ff */
[----:B------:R-:W-:-:S04]  /*1110*/  IMAD.X R15, RZ, RZ, R17, P0 ;  /* 0x000000ffff0f7224 */ /* 0x000fc800000e0611 */
[----:B------:R-:W-:-:S04]  /*1120*/  IMAD.WIDE.U32 R8, R15, R26, RZ ;  /* 0x0000001a0f087225 */ /* 0x000fc800078e00ff */
[----:B------:R-:W-:-:S04]  /*1130*/  IMAD.WIDE.U32 R10, P0, R13, R27, R8 ;  /* 0x0000001b0d0a7225 */ /* 0x000fc80007800008 */
[----:B------:R-:W-:-:S04]  /*1140*/  IMAD.WIDE.U32 R8, R13, R26, RZ ;  /* 0x0000001a0d087225 */ /* 0x000fc800078e00ff */
[----:B------:R-:W-:Y:S01]  /*1150*/  IMAD.X R13, RZ, RZ, RZ, P0 ;  /* 0x000000ffff0d7224 */ /* 0x000fe200000e06ff */
[----:B------:R-:W-:Y:S01]  /*1160*/  IADD3 RZ, P0, R9, R10, RZ ;  /* 0x0000000a09ff7210 */ /* 0x000fe20007f1e0ff */
[----:B------:R-:W-:-:S04]  /*1170*/  IMAD.MOV.U32 R12, RZ, RZ, R11 ;  /* 0x000000ffff0c7224 */ /* 0x000fc800078e000b */
[----:B------:R-:W-:-:S08]  /*1180*/  IMAD.WIDE.U32.X R8, R15, R27, R12, P0 ;  /* 0x0000001b0f087225 */ /* 0x000fd000000e040c */
.L_x_14:
[----:B------:R-:W1:Y:S01]  /*1190*/  LDC.64 R32, c[0x0][0x640] ;  /* 0x00019000ff207b82 */ /* 0x000e620000000a00 */
[-C--:B------:R-:W-:Y:S01]  /*11a0*/  SHF.R.U64 R30, R8, R2.reuse, R9 ;  /* 0x00000002081e7219 */ /* 0x080fe20000001209 */
[----:B------:R-:W-:Y:S01]  /*11b0*/  IMAD.MOV.U32 R19, RZ, RZ, R17 ;  /* 0x000000ffff137224 */ /* 0x000fe200078e0011 */
[----:B------:R-:W-:Y:S01]  /*11c0*/  SHF.R.U32.HI R2, RZ, R2, R9 ;  /* 0x00000002ff027219 */ /* 0x000fe20000011609 */
[----:B------:R-:W-:Y:S01]  /*11d0*/  IMAD.MOV.U32 R26, RZ, RZ, 0x1 ;  /* 0x00000001ff1a7424 */ /* 0x000fe200078e00ff */
[----:B------:R-:W-:-:S03]  /*11e0*/  IADD3 R11, P0, RZ, -R30, RZ ;  /* 0x8000001eff0b7210 */ /* 0x000fc60007f1e0ff */
[----:B------:R-:W2:Y:S02]  /*11f0*/  LDC R10, c[0x0][0x618] ;  /* 0x00018600ff0a7b82 */ /* 0x000ea40000000800 */
[----:B------:R-:W-:-:S04]  /*1200*/  IMAD.X R9, RZ, RZ, ~R2, P0 ;  /* 0x000000ffff097224 */ /* 0x000fc800000e0e02 */
[-C--:B------:R-:W-:Y:S02]  /*1210*/  IMAD R2, R9, R28.reuse, RZ ;  /* 0x0000001c09027224 */ /* 0x080fe400078e02ff */
[----:B0-----:R-:W0:Y:S01]  /*1220*/  LDC R13, c[0x0][0x608] ;  /* 0x00018200ff0d7b82 */ /* 0x001e220000000800 */
[----:B------:R-:W-:-:S04]  /*1230*/  IMAD.WIDE.U32 R8, R11, R28, R18 ;  /* 0x0000001c0b087225 */ /* 0x000fc800078e0012 */
[----:B------:R-:W-:Y:S02]  /*1240*/  IMAD R11, R11, R29, R2 ;  /* 0x0000001d0b0b7224 */ /* 0x000fe400078e0202 */
[----:B------:R-:W-:Y:S01]  /*1250*/  IMAD.MOV.U32 R2, RZ, RZ, -0x1 ;  /* 0xffffffffff027424 */ /* 0x000fe200078e00ff */
[----:B------:R-:W3:Y:S01]  /*1260*/  LDC R31, c[0x0][0x658] ;  /* 0x00019600ff1f7b82 */ /* 0x000ee20000000800 */
[----:B------:R-:W-:Y:S01]  /*1270*/  IMAD.IADD R9, R9, 0x1, R11 ;  /* 0x0000000109097824 */ /* 0x000fe200078e020b */
[----:B-1----:R-:W-:-:S04]  /*1280*/  ISETP.NE.U32.AND P0, PT, R32, RZ, PT ;  /* 0x000000ff2000720c */ /* 0x002fc80003f05070 */
[----:B------:R-:W-:Y:S02]  /*1290*/  ISETP.NE.AND.EX P0, PT, R33, RZ, PT, P0 ;  /* 0x000000ff2100720c */ /* 0x000fe40003f05300 */
[----:B------:R-:W1:Y:S01]  /*12a0*/  LDC R29, c[0x0][0x600] ;  /* 0x00018000ff1d7b82 */ /* 0x000e620000000800 */
[-CC-:B--2---:R-:W-:Y:S02]  /*12b0*/  SHF.R.U64 R27, R8, R10.reuse, R9.reuse ;  /* 0x0000000a081b7219 */ /* 0x184fe40000001209 */
[----:B------:R-:W-:-:S05]  /*12c0*/  SHF.R.U32.HI R8, RZ, R10, R9 ;  /* 0x0000000aff087219 */ /* 0x000fca0000011609 */
[----:B------:R-:W2:Y:S01]  /*12d0*/  LDC R22, c[0x0][0x648] ;  /* 0x00019200ff167b82 */ /* 0x000ea20000000800 */
[-CC-:B0-----:R-:W-:Y:S02]  /*12e0*/  SHF.R.U64 R34, R27, R13.reuse, R8.reuse ;  /* 0x0000000d1b227219 */ /* 0x181fe40000001208 */
[----:B------:R-:W-:-:S05]  /*12f0*/  SHF.R.U32.HI R8, RZ, R13, R8 ;  /* 0x0000000dff087219 */ /* 0x000fca0000011608 */
[----:B------:R-:W0:Y:S01]  /*1300*/  LDC R24, c[0x0][0x638] ;  /* 0x00018e00ff187b82 */ /* 0x000e220000000800 */
[-CC-:B---3--:R-:W-:Y:S02]  /*1310*/  SHF.R.U64 R36, R34, R31.reuse, R8.reuse ;  /* 0x0000001f22247219 */ /* 0x188fe40000001208 */
[-C--:B------:R-:W-:Y:S02]  /*1320*/  SHF.L.U32 R2, R2, R31.reuse, RZ ;  /* 0x0000001f02027219 */ /* 0x080fe400000006ff */
[----:B------:R-:W-:Y:S01]  /*1330*/  SHF.R.U32.HI R9, RZ, R31, R8 ;  /* 0x0000001fff097219 */ /* 0x000fe20000011608 */
[----:B------:R-:W-:Y:S01]  /*1340*/  IMAD.MOV.U32 R8, RZ, RZ, R36 ;  /* 0x000000ffff087224 */ /* 0x000fe200078e0024 */
[----:B------:R-:W-:Y:S01]  /*1350*/  LOP3.LUT R15, RZ, R2, RZ, 0x33, !PT ;  /* 0x00000002ff0f7212 */ /* 0x000fe200078e33ff */
[----:B------:R-:W3:Y:S01]  /*1360*/  LDC R28, c[0x0][0x610] ;  /* 0x00018400ff1c7b82 */ /* 0x000ee20000000800 */
[----:B------:R-:W-:Y:S05]  /*1370*/  @!P0 BRA `(.L_x_15) ;  /* 0x0000000000288947 */ /* 0x000fea0003800000 */
[----:B------:R-:W4:Y:S02]  /*1380*/  LDC R13, c[0x0][0x64c] ;  /* 0x00019300ff0d7b82 */ /* 0x000f240000000800 */
[----:B----4-:R-:W-:-:S05]  /*1390*/  IADD3 R13, P0, R36, R13, RZ ;  /* 0x0000000d240d7210 */ /* 0x010fca0007f1e0ff */
        /* <DEDUP_REMOVED lines=8> */
.L_x_15:
[----:B--2---:R-:W-:Y:S01]  /*1420*/  SHF.R.U64 R7, R8, R22, R9 ;  /* 0x0000001608077219 */ /* 0x004fe20000001209 */
[----:B-1----:R-:W-:Y:S01]  /*1430*/  VIADD R8, R29, 0xffffffff ;  /* 0xffffffff1d087836 */ /* 0x002fe20000000000 */
[----:B------:R-:W-:Y:S01]  /*1440*/  SHF.L.U32 R2, R26, R31, RZ ;  /* 0x0000001f1a027219 */ /* 0x000fe200000006ff */
[----:B------:R-:W-:Y:S01]  /*1450*/  @P1 IMAD R21, R25, R20, R6 ;  /* 0x0000001419151224 */ /* 0x000fe200078e0206 */
[----:B------:R-:W-:Y:S01]  /*1460*/  LOP3.LUT R15, R34, R15, RZ, 0xc0, !PT ;  /* 0x0000000f220f7212 */ /* 0x000fe200078ec0ff */
[----:B------:R-:W-:Y:S01]  /*1470*/  IMAD.MOV R9, RZ, RZ, -R7 ;  /* 0x000000ffff097224 */ /* 0x000fe200078e0a07 */
[----:B------:R-:W-:-:S03]  /*1480*/  LOP3.LUT R8, R27, R8, RZ, 0xc0, !PT ;  /* 0x000000081b087212 */ /* 0x000fc600078ec0ff */
[----:B------:R-:W-:Y:S02]  /*1490*/  IMAD R6, R2, R7, R15 ;  /* 0x0000000702067224 */ /* 0x000fe400078e020f */
[----:B0-----:R-:W-:Y:S02]  /*14a0*/  IMAD R2, R9, R24, R36 ;  /* 0x0000001809027224 */ /* 0x001fe400078e0224 */
[----:B---3--:R-:W-:Y:S02]  /*14b0*/  IMAD R19, R6, R28, R21 ;  /* 0x0000001c06137224 */ /* 0x008fe400078e0215 */
[----:B------:R-:W-:Y:S02]  /*14c0*/  IMAD R2, R2, R29, R8 ;  /* 0x0000001d02027224 */ /* 0x000fe400078e0208 */
[----:B------:R-:W-:-:S03]  /*14d0*/  IMAD.MOV.U32 R6, RZ, RZ, 0x1 ;  /* 0x00000001ff067424 */ /* 0x000fc600078e00ff */
[----:B------:R-:W-:Y:S02]  /*14e0*/  SEL R22, R2, R19, !P1 ;  /* 0x0000001302167207 */ /* 0x000fe40004800000 */
[----:B------:R-:W-:Y:S01]  /*14f0*/  SEL R19, R19, R2, !P1 ;  /* 0x0000000213137207 */ /* 0x000fe20004800000 */
[----:B------:R-:W-:Y:S01]  /*1500*/  IMAD.MOV.U32 R2, RZ, RZ, R30 ;  /* 0x000000ffff027224 */ /* 0x000fe200078e001e */
[----:B------:R-:W-:-:S07]  /*1510*/  PRMT R8, R6, 0x7610, R8 ;  /* 0x0000761006087816 */ /* 0x000fce0000000008 */
.L_x_13:
[----:B------:R-:W-:Y:S05]  /*1520*/  @!P2 BRA `(.L_x_16) ;  /* 0x00000000000ca947 */ /* 0x000fea0003800000 */
[----:B------:R-:W-:Y:S01]  /*1530*/  UCGABAR_WAIT ;  /* 0x0000000000007dc7 */ /* 0x000fe20008000000 */
[----:B------:R-:W-:Y:S01]  /*1540*/  CCTL.IVALL ;  /* 0x00000000ff00798f */ /* 0x000fe20002000000 */
[----:B------:R-:W-:Y:S05]  /*1550*/  BRA `(.L_x_17) ;  /* 0x0000000000047947 */ /* 0x000fea0003800000 */
.L_x_16:
[----:B------:R-:W-:Y:S06]  /*1560*/  BAR.SYNC.DEFER_BLOCKING 0x0 ;  /* 0x0000000000007b1d */ /* 0x000fec0000010000 */
.L_x_17:
[----:B------:R-:W-:Y:S05]  /*1570*/  @!P3 BRA `(.L_x_18) ;  /* 0x00000030009cb947 */ /* 0x000fea0003800000 */
[----:B------:R-:W-:-:S13]  /*1580*/  ISETP.GT.U32.AND P0, PT, R35, 0x1, PT ;  /* 0x000000012300780c */ /* 0x000fda0003f04070 */
[----:B------:R-:W-:Y:S05]  /*1590*/  @P0 EXIT ;  /* 0x000000000000094d */ /* 0x000fea0003800000 */
.L_x_19:
[----:B------:R-:W-:-:S08]  /*15a0*/  NOP ;  /* 0x0000000000007918 */ /* 0x000fd00000000000 */
[----:B------:R-:W1:Y:S02]  /*15b0*/  USETMAXREG.TRY_ALLOC.CTAPOOL UP0, 0xe8 ;  /* 0x000000e8000079c8 */ /* 0x000e640008000600 */
[----:B-1----:R-:W-:-:S13]  /*15c0*/  PLOP3.LUT P0, PT, PT, PT, UP0, 0x80, 0x0 ;  /* 0x000000000000781c */ /* 0x002fda0003f0f008 */
[----:B------:R-:W-:Y:S05]  /*15d0*/  @!P0 BRA `(.L_x_19) ;  /* 0xfffffffc00f08947 */ /* 0x000fea000383ffff */
[----:B------:R-:W-:-:S13]  /*15e0*/  LOP3.LUT P0, RZ, R8, 0xff, RZ, 0xc0, !PT ;  /* 0x000000ff08ff7812 */ /* 0x000fda000780c0ff */
[----:B------:R-:W-:Y:S05]  /*15f0*/  @!P0 EXIT ;  /* 0x000000000000894d */ /* 0x000fea0003800000 */
[----:B------:R-:W1:Y:S01]  /*1600*/  S2UR UR4, SR_CgaCtaId ;  /* 0x00000000000479c3 */ /* 0x000e620000008800 */
[----:B------:R-:W-:Y:S01]  /*1610*/  VIADD R14, R14, 0xffffffff ;  /* 0xffffffff0e0e7836 */ /* 0x000fe20000000000 */
[CC--:B------:R-:W-:Y:S01]  /*1620*/  LEA.HI R4, R0.reuse, R3.reuse, RZ, 0x2 ;  /* 0x0000000300047211 */ /* 0x0c0fe200078f10ff */
[----:B------:R-:W-:Y:S01]  /*1630*/  UMOV UR41, 0x400 ;  /* 0x0000040000297882 */ /* 0x000fe20000000000 */
[----:B------:R-:W-:Y:S01]  /*1640*/  LEA.HI R0, R0, R3, RZ, 0x5 ;  /* 0x0000000300007211 */ /* 0x000fe200078f28ff */
[----:B------:R-:W-:Y:S01]  /*1650*/  UISETP.LT.AND UP0, UPT, UR40, 0x1, UPT ;  /* 0x000000012800788c */ /* 0x000fe2000bf01270 */
[----:B------:R-:W-:Y:S01]  /*1660*/  R2UR UR42, R14 ;  /* 0x000000000e2a72ca */ /* 0x000fe200000e0000 */
[----:B------:R-:W-:Y:S01]  /*1670*/  ULDC UR6, c[0x0][0x284] ;  /* 0x0000a10000067ab9 */ /* 0x000fe20000000800 */
[--C-:B------:R-:W-:Y:S01]  /*1680*/  SHF.R.S32.HI R60, RZ, 0x2, R4.reuse ;  /* 0x00000002ff3c7819 */ /* 0x100fe20000011404 */
[----:B------:R-:W-:Y:S01]  /*1690*/  USEL UR43, UR40, 0x1, UP0 ;  /* 0x00000001282b7887 */ /* 0x000fe20008000000 */
[----:B------:R-:W-:Y:S01]  /*16a0*/  SHF.R.S32.HI R5, RZ, 0x1f, R4 ;  /* 0x0000001fff057819 */ /* 0x000fe20000011404 */
[----:B------:R-:W-:Y:S01]  /*16b0*/  USHF.L.U32 UR46, UR40, 0x1, URZ ;  /* 0x00000001282e7899 */ /* 0x000fe2000800063f */
[----:B------:R-:W-:Y:S01]  /*16c0*/  LOP3.LUT R62, R4, 0xfffffffc, RZ, 0xc0, !PT ;  /* 0xfffffffc043e7812 */ /* 0x000fe200078ec0ff */
[----:B------:R-:W-:Y:S01]  /*16d0*/  UIADD3 UR43, -UR43, UR40, URZ ;  /* 0x000000282b2b7290 */ /* 0x000fe2000fffe13f */
[----:B------:R-:W-:-:S02]  /*16e0*/  LEA.HI R5, R5, R60, RZ, 0x3 ;  /* 0x0000003c05057211 */ /* 0x000fc400078f18ff */
[----:B------:R-:W-:Y:S01]  /*16f0*/  ISETP.NE.AND P0, PT, R14, RZ, PT ;  /* 0x000000ff0e00720c */ /* 0x000fe20003f05270 */
[----:B------:R-:W-:Y:S01]  /*1700*/  IMAD.IADD R62, R3, 0x1, -R62 ;  /* 0x00000001033e7824 */ /* 0x000fe200078e0a3e */
[----:B------:R-:W-:Y:S01]  /*1710*/  LOP3.LUT R5, R5, 0xfffffff8, RZ, 0xc0, !PT ;  /* 0xfffffff805057812 */ /* 0x000fe200078ec0ff */
[----:B------:R-:W-:Y:S01]  /*1720*/  USHF.L.U32 UR42, UR42, 0x3, URZ ;  /* 0x000000032a2a7899 */ /* 0x000fe2000800063f */
[----:B------:R-:W-:Y:S02]  /*1730*/  LOP3.LUT R74, R16, 0x1, RZ, 0xfc, !PT ;  /* 0x00000001104a7812 */ /* 0x000fe400078efcff */
[----:B------:R-:W-:Y:S01]  /*1740*/  SEL R75, RZ, 0x1, P0 ;  /* 0x00000001ff4b7807 */ /* 0x000fe20000000000 */
[----:B------:R-:W-:Y:S01]  /*1750*/  IMAD.IADD R60, R60, 0x1, -R5 ;  /* 0x000000013c3c7824 */ /* 0x000fe200078e0a05 */
[----:B-1----:R-:W-:Y:S01]  /*1760*/  ULEA UR41, UR4, UR41, 0x18 ;  /* 0x0000002904297291 */ /* 0x002fe2000f8ec03f */
[----:B------:R-:W-:Y:S01]  /*1770*/  SHF.R.S32.HI R5, RZ, 0x5, R0 ;  /* 0x00000005ff057819 */ /* 0x000fe20000011400 */
[----:B------:R-:W-:-:S02]  /*1780*/  IMAD.U32 R64, RZ, RZ, UR42 ;  /* 0x0000002aff407e24 */ /* 0x000fc4000f8e00ff */
[----:B------:R-:W-:Y:S01]  /*1790*/  UIADD3 UR47, UR41, 0xf0, URZ ;  /* 0x000000f0292f7890 */ /* 0x000fe2000fffe03f */
[--C-:B------:R-:W-:Y:S01]  /*17a0*/  SHF.R.S32.HI R61, RZ, 0x1f, R60.reuse ;  /* 0x0000001fff3d7819 */ /* 0x100fe2000001143c */
[----:B------:R-:W-:Y:S01]  /*17b0*/  UIADD3 UR4, UR41, 0x200, URZ ;  /* 0x0000020029047890 */ /* 0x000fe2000fffe03f */
[C-C-:B------:R-:W-:Y:S01]  /*17c0*/  IMAD R67, R5.reuse, -0x10, -R60.reuse ;  /* 0xfffffff005437824 */ /* 0x140fe200078e0a3c */
[----:B------:R-:W-:Y:S01]  /*17d0*/  UIADD3 UR5, UR41, 0x1c200, URZ ;  /* 0x0001c20029057890 */ /* 0x000fe2000fffe03f */
[C---:B------:R-:W-:Y:S01]  /*17e0*/  LOP3.LUT R66, R64.reuse, 0x8, RZ, 0xc0, !PT ;  /* 0x0000000840427812 */ /* 0x040fe200078ec0ff */
[----:B------:R-:W-:Y:S01]  /*17f0*/  USHF.R.U32.HI UR4, URZ, 0x4, UR4 ;  /* 0x000000043f047899 */ /* 0x000fe20008011604 */
[----:B------:R-:W-:Y:S01]  /*1800*/  IMAD.U32 R63, RZ, RZ, UR47 ;  /* 0x0000002fff3f7e24 */ /* 0x000fe2000f8e00ff */
[----:B------:R-:W-:Y:S01]  /*1810*/  USHF.R.U32.HI UR5, URZ, 0x4, UR5 ;  /* 0x000000043f057899 */ /* 0x000fe20008011605 */
[----:B------:R-:W-:Y:S01]  /*1820*/  IMAD.WIDE R60, R5, 0x10, R60 ;  /* 0x00000010053c7825 */ /* 0x000fe200078e023c */
[----:B------:R-:W-:Y:S01]  /*1830*/  ULOP3.LUT UR4, UR4, 0x3fff, URZ, 0xc0, !UPT ;  /* 0x00003fff04047892 */ /* 0x000fe2000f8ec03f */
[----:B------:R-:W-:Y:S01]  /*1840*/  LOP3.LUT R64, R64, 0x8, RZ, 0xc, !PT ;  /* 0x0000000840407812 */ /* 0x000fe200078e0cff */
[----:B------:R-:W-:Y:S01]  /*1850*/  ULOP3.LUT UR5, UR5, 0x3fff, URZ, 0xc0, !UPT ;  /* 0x00003fff05057892 */ /* 0x000fe2000f8ec03f */
[----:B------:R-:W-:Y:S01]  /*1860*/  VIADD R65, R63, UR42 ;  /* 0x0000002a3f417c36 */ /* 0x000fe20008000000 */
[----:B------:R-:W-:Y:S01]  /*1870*/  LOP3.LUT R66, R66, 0x18, RZ, 0x3c, !PT ;  /* 0x0000001842427812 */ /* 0x000fe200078e3cff */
[----:B------:R-:W-:Y:S01]  /*1880*/  VIADD R67, R67, UR6 ;  /* 0x0000000643437c36 */ /* 0x000fe20008000000 */
[----:B------:R-:W-:-:S02]  /*1890*/  ULOP3.LUT UR44, UR4, 0x10000, URZ, 0xfc, !UPT ;  /* 0x00010000042c7892 */ /* 0x000fc4000f8efc3f */
[----:B------:R-:W-:-:S12]  /*18a0*/  ULOP3.LUT UR45, UR5, 0x10000, URZ, 0xfc, !UPT ;  /* 0x00010000052d7892 */ /* 0x000fd8000f8efc3f */
.L_x_105:
[----:B------:R-:W-:Y:S01]  /*18b0*/  SHF.L.U32 R0, R75, 0x1f, RZ ;  /* 0x0000001f4b007819 */ /* 0x000fe200000006ff */
[----:B------:R-:W-:Y:S02]  /*18c0*/  ULDC UR4, c[0x0][0x28c] ;  /* 0x0000a30000047ab9 */ /* 0x000fe40000000800 */
[----:B------:R-:W-:Y:S01]  /*18d0*/  ISETP.LT.AND P1, PT, RZ, UR4, PT ;  /* 0x00000004ff007c0c */ /* 0x000fe2000bf21270 */
[----:B------:R-:W1:Y:S02]  /*18e0*/  SYNCS.PHASECHK.TRANS64.TRYWAIT P0, [R63+UR42], R0 ;  /* 0x000000003f0075a7 */ /* 0x000e64000800016a */
[----:B01-34-:R-:W-:Y:S10]  /*18f0*/  @!P0 BRA `(.L_x_20) ;  /* 0x0000004400908947 */ /* 0x01bff40003800000 */
.L_x_137:
[----:B------:R-:W-:Y:S05]  /*1900*/  @P1 BRA `(.L_x_21) ;  /* 0x0000000000401947 */ /* 0x000fea0003800000 */
[----:B-1----:R-:W-:Y:S01]  /*1910*/  MOV R0, 0x0 ;  /* 0x0000000000007802 */ /* 0x002fe20000000f00 */
[----:B------:R-:W-:Y:S01]  /*1920*/  ULDC.64 UR4, c[0x4][0x68] ;  /* 0x01001a0000047ab9 */ /* 0x000fe20000000a00 */
[----:B------:R-:W-:Y:S01]  /*1930*/  ULDC.64 UR6, c[0x4][0x8] ;  /* 0x0100020000067ab9 */ /* 0x000fe20000000a00 */
[----:B------:R-:W-:Y:S01]  /*1940*/  IMAD.U32 R4, RZ, RZ, UR4 ;  /* 0x00000004ff047e24 */ /* 0x000fe2000f8e00ff */
[----:B------:R1:W2:Y:S01]  /*1950*/  LDC.64 R14, c[0x4][R0] ;  /* 0x01000000000e7b82 */ /* 0x0002a20000000a00 */
[----:B------:R-:W-:Y:S01]  /*1960*/  IMAD.U32 R5, RZ, RZ, UR5 ;  /* 0x00000005ff057e24 */ /* 0x000fe2000f8e00ff */
[----:B------:R-:W-:Y:S01]  /*1970*/  ULDC.64 UR4, c[0x4][0x70] ;  /* 0x01001c0000047ab9 */ /* 0x000fe20000000a00 */
[----:B------:R-:W-:Y:S02]  /*1980*/  IMAD.U32 R10, RZ, RZ, UR6 ;  /* 0x00000006ff0a7e24 */ /* 0x000fe4000f8e00ff */
[----:B------:R-:W-:Y:S02]  /*1990*/  IMAD.U32 R6, RZ, RZ, UR4 ;  /* 0x00000004ff067e24 */ /* 0x000fe4000f8e00ff */
[----:B------:R-:W-:-:S02]  /*19a0*/  IMAD.U32 R7, RZ, RZ, UR5 ;  /* 0x00000005ff077e24 */ /* 0x000fc4000f8e00ff */
[----:B------:R-:W-:Y:S02]  /*19b0*/  IMAD.U32 R11, RZ, RZ, UR7 ;  /* 0x00000007ff0b7e24 */ /* 0x000fe4000f8e00ff */
[----:B------:R-:W-:Y:S02]  /*19c0*/  IMAD.MOV.U32 R8, RZ, RZ, 0x1e1 ;  /* 0x000001e1ff087424 */ /* 0x000fe400078e00ff */
[----:B0-----:R-:W-:Y:S02]  /*19d0*/  IMAD.MOV.U32 R12, RZ, RZ, 0x1 ;  /* 0x00000001ff0c7424 */ /* 0x001fe400078e00ff */
[----:B-1----:R-:W-:-:S07]  /*19e0*/  IMAD.MOV.U32 R13, RZ, RZ, RZ ;  /* 0x000000ffff0d7224 */ /* 0x002fce00078e00ff */
[----:B------:R-:W-:-:S07]  /*19f0*/  LEPC R20, `(.L_x_21) ;  /* 0x000000001014794e */ /* 0x000fce0000000000 */
[----:B--2--5:R-:W-:Y:S05]  /*1a00*/  CALL.ABS.NOINC R14 ;  /* 0x000000000e007343 */ /* 0x024fea0003c00000 */
.L_x_21:
[----:B------:R-:W-:-:S13]  /*1a10*/  ISETP.NE.AND P0, PT, R74, 0x3, PT ;  /* 0x000000034a00780c */ /* 0x000fda0003f05270 */
[----:B------:R-:W-:Y:S05]  /*1a20*/  @!P0 BRA `(.L_x_22) ;  /* 0x0000000000048947 */ /* 0x000fea0003800000 */
[----:B------:R-:W-:Y:S01]  /*1a30*/  BPT.TRAP 0x1 ;  /* 0x000000040000795c */ /* 0x000fe20000300000 */
.L_x_22:
[----:B------:R-:W-:Y:S02]  /*1a40*/  IMAD.U32 R3, RZ, RZ, UR38 ;  /* 0x00000026ff037e24 */ /* 0x000fe4000f8e00ff */
[----:B-1----:R-:W-:-:S03]  /*1a50*/  IMAD.U32 R0, RZ, RZ, UR39 ;  /* 0x00000027ff007e24 */ /* 0x002fc6000f8e00ff */
[----:B------:R-:W-:Y:S02]  /*1a60*/  LEA R3, R3, UR41, 0x3 ;  /* 0x0000002903037c11 */ /* 0x000fe4000f8e18ff */
[----:B------:R-:W-:-:S04]  /*1a70*/  SHF.L.U32 R0, R0, 0x1f, RZ ;  /* 0x0000001f00007819 */ /* 0x000fc800000006ff */
[----:B------:R1:W2:Y:S01]  /*1a80*/  SYNCS.PHASECHK.TRANS64.TRYWAIT P1, [R3+URZ], R0 ;  /* 0x00000000030075a7 */ /* 0x0002a2000802017f */
[----:B------:R-:W-:Y:S05]  /*1a90*/  @!P0 BRA `(.L_x_23) ;  /* 0x0000000000048947 */ /* 0x000fea0003800000 */
[----:B------:R-:W-:Y:S01]  /*1aa0*/  BPT.TRAP 0x1 ;  /* 0x000000040000795c */ /* 0x000fe20000300000 */
.L_x_23:
[----:B--2---:R-:W-:Y:S05]  /*1ab0*/  @P1 BRA `(.L_x_24) ;  /* 0x0000000000081947 */ /* 0x004fea0003800000 */
[----:B------:R-:W2:Y:S02]  /*1ac0*/  SYNCS.PHASECHK.TRANS64.TRYWAIT P1, [R3+URZ], R0 ;  /* 0x00000000030075a7 */ /* 0x000ea4000802017f */
[----:B--2---:R-:W-:Y:S05]  /*1ad0*/  @!P1 BRA `(.L_x_25) ;  /* 0x00000044002c9947 */ /* 0x004fea0003800000 */
.L_x_24:
[----:B------:R-:W-:Y:S05]  /*1ae0*/  WARPSYNC.ALL ;  /* 0x0000000000007948 */ /* 0x000fea0003800000 */
[----:B------:R-:W-:Y:S01]  /*1af0*/  ULEA UR8, UR38, UR44, 0x9 ;  /* 0x0000002c26087291 */ /* 0x000fe2000f8e483f */
[----:B------:R-:W-:Y:S01]  /*1b00*/  WARPGROUP.ARRIVE ;  /* 0x00000000000079c5 */ /* 0x000fe20000000000 */
[----:B------:R-:W-:Y:S01]  /*1b10*/  ULEA UR9, UR38, UR45, 0x9 ;  /* 0x0000002d26097291 */ /* 0x000fe2000f8e483f */
[----:B-12---:R-:W-:Y:S01]  /*1b20*/  IMAD.U32 R0, RZ, RZ, UR43 ;  /* 0x0000002bff007e24 */ /* 0x006fe2000f8e00ff */
[----:B------:R-:W-:Y:S01]  /*1b30*/  UMOV UR5, 0x40000040 ;  /* 0x4000004000057882 */ /* 0x000fe20000000000 */
[----:B------:R-:W-:-:S02]  /*1b40*/  UMOV UR7, 0x40000040 ;  /* 0x4000004000077882 */ /* 0x000fc40000000000 */
[----:B------:R-:W-:Y:S01]  /*1b50*/  UMOV UR4, UR8 ;  /* 0x0000000800047c82 */ /* 0x000fe20008000000 */
[----:B------:R-:W-:Y:S01]  /*1b60*/  ISETP.GE.AND P1, PT, R0, 0x1, PT ;  /* 0x000000010000780c */ /* 0x000fe20003f26270 */
[----:B------:R-:W-:Y:S02]  /*1b70*/  UMOV UR6, UR9 ;  /* 0x0000000900067c82 */ /* 0x000fe40008000000 */
[----:B------:R-:W-:Y:S01]  /*1b80*/  HGMMA.64x64x8.F32.TF32 R24, gdesc[UR4], RZ, !UPT, gsb0 ;  /* 0x04e00000041879f0 */ /* 0x000fe2000c0028ff */
[----:B------:R-:W-:Y:S02]  /*1b90*/  UIADD3 UR4, UR8, 0x2, URZ ;  /* 0x0000000208047890 */ /* 0x000fe4000fffe03f */
[----:B------:R-:W-:Y:S01]  /*1ba0*/  UIADD3 UR6, UR9, 0x2, URZ ;  /* 0x0000000209067890 */ /* 0x000fe2000fffe03f */
[----:B------:R-:W-:Y:S01]  /*1bb0*/  UMOV UR5, 0x40000040 ;  /* 0x4000004000057882 */ /* 0x000fe20000000000 */
[----:B------:R-:W-:Y:S01]  /*1bc0*/  UMOV UR7, 0x40000040 ;  /* 0x4000004000077882 */ /* 0x000fe20000000000 */
[----:B------:R-:W-:-:S02]  /*1bd0*/  WARPGROUP.DEPBAR.LE gsb0, 0x0 ;  /* 0x00008000000079c5 */ /* 0x000fc40000010000 */
[----:B------:R-:W-:-:S06]  /*1be0*/  WARPGROUP.ARRIVE ;  /* 0x00000000000079c5 */ /* 0x000fcc0000000000 */
[----:B------:R-:W-:Y:S01]  /*1bf0*/  HGMMA.64x64x8.F32.TF32 R24, gdesc[UR4], R24, gsb0 ;  /* 0x04e00000041879f0 */ /* 0x000fe20008002818 */
[----:B------:R-:W-:Y:S02]  /*1c00*/  UIADD3 UR4, UR8, 0x4, URZ ;  /* 0x0000000408047890 */ /* 0x000fe4000fffe03f */
[----:B------:R-:W-:Y:S01]  /*1c10*/  UIADD3 UR6, UR9, 0x4, URZ ;  /* 0x0000000409067890 */ /* 0x000fe2000fffe03f */
[----:B------:R-:W-:Y:S01]  /*1c20*/  UMOV UR5, 0x40000040 ;  /* 0x4000004000057882 */ /* 0x000fe20000000000 */
[----:B------:R-:W-:Y:S01]  /*1c30*/  UMOV UR7, 0x40000040 ;  /* 0x4000004000077882 */ /* 0x000fe20000000000 */
[----:B------:R-:W-:Y:S02]  /*1c40*/  WARPGROUP.DEPBAR.LE gsb0, 0x0 ;  /* 0x00008000000079c5 */ /* 0x000fe40000010000 */
        /* <DEDUP_REMOVED lines=8> */
[----:B------:R-:W-:Y:S03]  /*1cd0*/  HGMMA.64x64x8.F32.TF32 R24, gdesc[UR4], R24, gsb0 ;  /* 0x04e00000041879f0 */ /* 0x000fe60008002818 */
[----:B------:R-:W-:Y:S02]  /*1ce0*/  WARPGROUP.DEPBAR.LE gsb0, 0x0 ;  /* 0x00008000000079c5 */ /* 0x000fe40000010000 */
[----:B------:R-:W-:Y:S05]  /*1cf0*/  @!P1 BRA `(.L_x_26) ;  /* 0x0000000400149947 */ /* 0x000fea0003800000 */
[----:B------:R-:W-:Y:S01]  /*1d00*/  UIADD3 UR4, UR38, 0x1, URZ ;  /* 0x0000000126047890 */ /* 0x000fe2000fffe03f */
[----:B------:R-:W-:Y:S02]  /*1d10*/  IMAD.U32 R0, RZ, RZ, UR43 ;  /* 0x0000002bff007e24 */ /* 0x000fe4000f8e00ff */
[----:B------:R-:W-:Y:S01]  /*1d20*/  IMAD.U32 R3, RZ, RZ, UR38 ;  /* 0x00000026ff037e24 */ /* 0x000fe2000f8e00ff */
[----:B------:R-:W-:-:S04]  /*1d30*/  UISETP.NE.AND UP0, UPT, UR4, 0xe, UPT ;  /* 0x0000000e0400788c */ /* 0x000fc8000bf05270 */
[----:B------:R-:W-:Y:S02]  /*1d40*/  USEL UR5, URZ, 0x1, UP0 ;  /* 0x000000013f057887 */ /* 0x000fe40008000000 */
[----:B------:R-:W-:Y:S02]  /*1d50*/  USEL UR8, UR4, URZ, UP0 ;  /* 0x0000003f04087287 */ /* 0x000fe40008000000 */
[----:B------:R-:W-:-:S06]  /*1d60*/  ULOP3.LUT UR5, UR39, UR5, URZ, 0x3c, !UPT ;  /* 0x0000000527057292 */ /* 0x000fcc000f8e3c3f */
[----:B------:R-:W-:-:S07]  /*1d70*/  IMAD.U32 R6, RZ, RZ, UR5 ;  /* 0x00000005ff067e24 */ /* 0x000fce000f8e00ff */
.L_x_33:
[----:B------:R-:W-:Y:S05]  /*1d80*/  @!P0 BRA `(.L_x_27) ;  /* 0x0000000000048947 */ /* 0x000fea0003800000 */
[----:B------:R-:W-:Y:S01]  /*1d90*/  BPT.TRAP 0x1 ;  /* 0x000000040000795c */ /* 0x000fe20000300000 */
.L_x_27:
[----:B------:R-:W-:Y:S01]  /*1da0*/  ULEA UR4, UR8, UR41, 0x3 ;  /* 0x0000002908047291 */ /* 0x000fe2000f8e183f */
[----:B------:R-:W-:-:S08]  /*1db0*/  SHF.L.U32 R4, R6, 0x1f, RZ ;  /* 0x0000001f06047819 */ /* 0x000fd000000006ff */
[----:B------:R1:W2:Y:S01]  /*1dc0*/  SYNCS.PHASECHK.TRANS64.TRYWAIT P1, [UR4], R4 ;  /* 0x00000004ff0075a7 */ /* 0x0002a20008020144 */
[----:B------:R-:W-:Y:S05]  /*1dd0*/  @!P0 BRA `(.L_x_28) ;  /* 0x0000000000048947 */ /* 0x000fea0003800000 */
[----:B------:R-:W-:Y:S01]  /*1de0*/  BPT.TRAP 0x1 ;  /* 0x000000040000795c */ /* 0x000fe20000300000 */
.L_x_28:
[----:B--2---:R-:W-:Y:S05]  /*1df0*/  @P1 BRA `(.L_x_29) ;  /* 0x0000000000081947 */ /* 0x004fea0003800000 */
[----:B------:R-:W2:Y:S02]  /*1e00*/  SYNCS.PHASECHK.TRANS64.TRYWAIT P1, [UR4], R4 ;  /* 0x00000004ff0075a7 */ /* 0x000ea40008020144 */
[----:B--2---:R-:W-:Y:S05]  /*1e10*/  @!P1 BRA `(.L_x_30) ;  /* 0x0000004000709947 */ /* 0x004fea0003800000 */
.L_x_29:
[----:B------:R-:W-:Y:S01]  /*1e20*/  ULEA UR9, UR8, UR44, 0x9 ;  /* 0x0000002c08097291 */ /* 0x000fe2000f8e483f */
[----:B------:R-:W-:Y:S01]  /*1e30*/  WARPGROUP.ARRIVE ;  /* 0x00000000000079c5 */ /* 0x000fe20000000000 */
[----:B------:R-:W-:Y:S01]  /*1e40*/  ULEA UR10, UR8, UR45, 0x9 ;  /* 0x0000002d080a7291 */ /* 0x000fe2000f8e483f */
[----:B------:R-:W-:Y:S01]  /*1e50*/  UMOV UR5, 0x40000040 ;  /* 0x4000004000057882 */ /* 0x000fe20000000000 */
[----:B------:R-:W-:-:S03]  /*1e60*/  UMOV UR7, 0x40000040 ;  /* 0x4000004000077882 */ /* 0x000fc60000000000 */
[----:B------:R-:W-:Y:S02]  /*1e70*/  UMOV UR4, UR9 ;  /* 0x0000000900047c82 */ /* 0x000fe40008000000 */
[----:B------:R-:W-:Y:S02]  /*1e80*/  UMOV UR6, UR10 ;  /* 0x0000000a00067c82 */ /* 0x000fe40008000000 */
[----:B------:R-:W-:Y:S01]  /*1e90*/  HGMMA.64x64x8.F32.TF32 R24, gdesc[UR4], R24, gsb0 ;  /* 0x04e00000041879f0 */ /* 0x000fe20008002818 */
        /* <DEDUP_REMOVED lines=23> */
[----:B------:R-:W-:Y:S01]  /*2010*/  BPT.TRAP 0x1 ;  /* 0x000000040000795c */ /* 0x000fe20000300000 */
.L_x_31:
[----:B------:R-:W-:-:S13]  /*2020*/  ISETP.NE.AND P1, PT, R57, RZ, PT ;  /* 0x000000ff3900720c */ /* 0x000fda0003f25270 */
[----:B-12---:R-:W-:-:S05]  /*2030*/  @P1 LEA R4, R3, UR41, 0x3 ;  /* 0x0000002903041c11 */ /* 0x006fca000f8e18ff */
[----:B------:R-:W-:-:S05]  /*2040*/  @P1 VIADD R5, R4, 0x70 ;  /* 0x0000007004051836 */ /* 0x000fca0000000000 */
[----:B------:R-:W-:-:S04]  /*2050*/  @P1 PRMT R5, R56, 0x654, R5 ;  /* 0x0000065438051816 */ /* 0x000fc80000000005 */
[----:B------:R1:W-:Y:S01]  /*2060*/  @P1 SYNCS.ARRIVE.TRANS64.RED.A1T0 RZ, [R5+URZ], RZ ;  /* 0x000000ff05ff19a7 */ /* 0x0003e2000810043f */
[----:B------:R-:W-:-:S13]  /*2070*/  ISETP.GT.U32.AND P1, PT, R16, 0x1, PT ;  /* 0x000000011000780c */ /* 0x000fda0003f24070 */
[----:B-1----:R-:W-:Y:S05]  /*2080*/  @P1 BRA `(.L_x_32) ;  /* 0x0000000000041947 */ /* 0x002fea0003800000 */
[----:B------:R-:W-:Y:S01]  /*2090*/  BPT.TRAP 0x1 ;  /* 0x000000040000795c */ /* 0x000fe20000300000 */
.L_x_32:
[----:B------:R-:W-:Y:S01]  /*20a0*/  UIADD3 UR8, UR8, 0x1, URZ ;  /* 0x0000000108087890 */ /* 0x000fe2000fffe03f */
[C---:B------:R-:W-:Y:S01]  /*20b0*/  ISETP.GT.AND P2, PT, R0.reuse, 0x1, PT ;  /* 0x000000010000780c */ /* 0x040fe20003f44270 */
[----:B------:R-:W-:Y:S02]  /*20c0*/  VIADD R3, R3, 0x1 ;  /* 0x0000000103037836 */ /* 0x000fe40000000000 */
[----:B------:R-:W-:Y:S01]  /*20d0*/  UISETP.NE.AND UP0, UPT, UR8, 0xe, UPT ;  /* 0x0000000e0800788c */ /* 0x000fe2000bf05270 */
[----:B------:R-:W-:Y:S02]  /*20e0*/  VIADD R0, R0, 0xffffffff ;  /* 0xffffffff00007836 */ /* 0x000fe40000000000 */
[C---:B------:R-:W-:Y:S01]  /*20f0*/  ISETP.NE.AND P1, PT, R3.reuse, 0xe, PT ;  /* 0x0000000e0300780c */ /* 0x040fe20003f25270 */
[----:B------:R-:W-:Y:S02]  /*2100*/  USEL UR4, URZ, 0x1, UP0 ;  /* 0x000000013f047887 */ /* 0x000fe40008000000 */
[----:B------:R-:W-:Y:S01]  /*2110*/  USEL UR8, UR8, URZ, UP0 ;  /* 0x0000003f08087287 */ /* 0x000fe20008000000 */
[----:B------:R-:W-:-:S03]  /*2120*/  SEL R3, R3, RZ, P1 ;  /* 0x000000ff03037207 */ /* 0x000fc60000800000 */
[----:B------:R-:W-:Y:S01]  /*2130*/  LOP3.LUT R6, R6, UR4, RZ, 0x3c, !PT ;  /* 0x0000000406067c12 */ /* 0x000fe2000f8e3cff */
[----:B------:R-:W-:Y:S07]  /*2140*/  @P2 BRA `(.L_x_33) ;  /* 0xfffffffc000c2947 */ /* 0x000fee000383ffff */
.L_x_26:
[----:B------:R-:W1:Y:S01]  /*2150*/  LDC R0, c[0x0][0x28c] ;  /* 0x0000a300ff007b82 */ /* 0x000e620000000800 */
[----:B------:R2:W-:Y:S01]  /*2160*/  SYNCS.ARRIVE.TRANS64.A1T0 RZ, [R64+UR47], RZ ;  /* 0x000000ff40ff79a7 */ /* 0x0005e2000810002f */
[----:B-1----:R-:W-:-:S13]  /*2170*/  ISETP.GE.AND P1, PT, R0, 0x1, PT ;  /* 0x000000010000780c */ /* 0x002fda0003f26270 */
[----:B--2---:R-:W-:Y:S05]  /*2180*/  @!P1 BRA `(.L_x_34) ;  /* 0x00000000004c9947 */ /* 0x004fea0003800000 */
[----:B------:R-:W-:Y:S05]  /*2190*/  @!P0 BRA `(.L_x_35) ;  /* 0x0000000000048947 */ /* 0x000fea0003800000 */
[----:B------:R-:W-:Y:S01]  /*21a0*/  BPT.TRAP 0x1 ;  /* 0x000000040000795c */ /* 0x000fe20000300000 */
.L_x_35:
[----:B------:R-:W-:Y:S01]  /*21b0*/  ISETP.NE.AND P0, PT, R57, RZ, PT ;  /* 0x000000ff3900720c */ /* 0x000fe20003f05270 */
[----:B------:R-:W-:Y:S01]  /*21c0*/  BSSY B0, `(.L_x_36) ;  /* 0x000000d000007945 */ /* 0x000fe20003800000 */
[----:B------:R-:W-:-:S11]  /*21d0*/  ISETP.GT.U32.AND P1, PT, R16, 0x1, PT ;  /* 0x000000011000780c */ /* 0x000fd60003f24070 */
[----:B------:R-:W-:Y:S05]  /*21e0*/  @!P0 BRA `(.L_x_37) ;  /* 0x0000000000288947 */ /* 0x000fea0003800000 */
[----:B------:R-:W-:-:S04]  /*21f0*/  UIADD3 UR6, UR43, UR38, URZ ;  /* 0x000000262b067290 */ /* 0x000fc8000fffe03f */
[----:B------:R-:W-:-:S04]  /*2200*/  USHF.R.U32.HI UR4, URZ, 0x1, UR6 ;  /* 0x000000013f047899 */ /* 0x000fc80008011606 */
[----:B------:R-:W-:-:S04]  /*2210*/  UIMAD.WIDE.U32 UR4, UR4, -0x6db6db6d, URZ ;  /* 0x92492493040478a5 */ /* 0x000fc8000f8e003f */
[----:B------:R-:W-:-:S04]  /*2220*/  USHF.R.U32.HI UR4, URZ, 0x2, UR5 ;  /* 0x000000023f047899 */ /* 0x000fc80008011605 */
[----:B------:R-:W-:-:S04]  /*2230*/  UIMAD UR6, UR4, -0xe, UR6 ;  /* 0xfffffff2040678a4 */ /* 0x000fc8000f8e0206 */
[----:B------:R-:W-:-:S04]  /*2240*/  ULEA UR6, UR6, UR41, 0x3 ;  /* 0x0000002906067291 */ /* 0x000fc8000f8e183f */
[----:B------:R-:W-:-:S06]  /*2250*/  UIADD3 UR6, UR6, 0x70, URZ ;  /* 0x0000007006067890 */ /* 0x000fcc000fffe03f */
[----:B------:R-:W-:-:S05]  /*2260*/  IMAD.U32 R3, RZ, RZ, UR6 ;  /* 0x00000006ff037e24 */ /* 0x000fca000f8e00ff */
[----:B------:R-:W-:-:S04]  /*2270*/  PRMT R0, R56, 0x654, R3 ;  /* 0x0000065438007816 */ /* 0x000fc80000000003 */
[----:B------:R1:W-:Y:S03]  /*2280*/  SYNCS.ARRIVE.TRANS64.RED.A1T0 RZ, [R0+URZ], RZ ;  /* 0x000000ff00ff79a7 */ /* 0x0003e6000810043f */
.L_x_37:
[----:B------:R-:W-:Y:S05]  /*2290*/  BSYNC B0 ;  /* 0x0000000000007941 */ /* 0x000fea0003800000 */
.L_x_36:
[----:B------:R-:W-:Y:S05]  /*22a0*/  @P1 BRA `(.L_x_34) ;  /* 0x0000000000041947 */ /* 0x000fea0003800000 */
[----:B------:R-:W-:Y:S01]  /*22b0*/  BPT.TRAP 0x1 ;  /* 0x000000040000795c */ /* 0x000fe20000300000 */
.L_x_34:
[----:B-1----:R-:W-:Y:S01]  /*22c0*/  SHF.L.U32 R0, R75, 0x1f, RZ ;  /* 0x0000001f4b007819 */ /* 0x002fe200000006ff */
[----:B------:R-:W-:Y:S01]  /*22d0*/  UIADD3 UR38, UR46, UR38, URZ ;  /* 0x000000262e267290 */ /* 0x000fe2000fffe03f */
[----:B------:R-:W1:Y:S01]  /*22e0*/  LDC R7, c[0x0][0x288] ;  /* 0x0000a200ff077b82 */ /* 0x000e620000000800 */
[----:B------:R-:W-:Y:S01]  /*22f0*/  UISETP.GE.U32.AND UP1, UPT, UR46, 0xe, UPT ;  /* 0x0000000e2e00788c */ /* 0x000fe2000bf26070 */
[----:B------:R-:W-:Y:S01]  /*2300*/  IMAD.SHL.U32 R8, R62, 0x2, RZ ;  /* 0x000000023e087824 */ /* 0x000fe200078e00ff */
[----:B------:R-:W-:Y:S02]  /*2310*/  UISETP.GT.U32.AND UP0, UPT, UR38, 0xd, UPT ;  /* 0x0000000d2600788c */ /* 0x000fe4000bf04070 */
[----:B------:R-:W-:Y:S02]  /*2320*/  USHF.R.U32.HI UR4, URZ, 0x1, UR38 ;  /* 0x000000013f047899 */ /* 0x000fe40008011626 */
[----:B------:R-:W-:Y:S01]  /*2330*/  UISETP.LT.U32.AND UP0, UPT, UR46, 0xe, UP0 ;  /* 0x0000000e2e00788c */ /* 0x000fe20008701070 */
[----:B------:R-:W2:Y:S01]  /*2340*/  SYNCS.PHASECHK.TRANS64.TRYWAIT P0, [R63+UR42+0x10], R0 ;  /* 0x000010003f0075a7 */ /* 0x000ea2000800016a */
[----:B------:R-:W-:Y:S01]  /*2350*/  UIMAD.WIDE.U32 UR4, UR4, -0x6db6db6d, URZ ;  /* 0x92492493040478a5 */ /* 0x000fe2000f8e003f */
[----:B------:R-:W-:Y:S01]  /*2360*/  SHF.R.S32.HI R9, RZ, 0x1f, R8 ;  /* 0x0000001fff097819 */ /* 0x000fe20000011408 */
[----:B------:R-:W-:-:S02]  /*2370*/  USEL UR6, URZ, 0x1, !UP0 ;  /* 0x000000013f067887 */ /* 0x000fc4000c000000 */
[----:B------:R-:W-:Y:S02]  /*2380*/  USHF.R.U32.HI UR4, URZ, 0x2, UR5 ;  /* 0x000000023f047899 */ /* 0x000fe40008011605 */
[----:B------:R-:W-:Y:S02]  /*2390*/  ULOP3.LUT UR39, UR39, UR6, URZ, 0x3c, !UPT ;  /* 0x0000000627277292 */ /* 0x000fe4000f8e3c3f */
[----:B------:R-:W-:Y:S02]  /*23a0*/  UIMAD UR38, UR4, -0xe, UR38 ;  /* 0xfffffff2042678a4 */ /* 0x000fe4000f8e0226 */
[----:B------:R-:W-:Y:S01]  /*23b0*/  @UP1 ULOP3.LUT UR39, UR39, 0x1, UR4, 0x78, !UPT ;  /* 0x0000000127271892 */ /* 0x000fe2000f8e7804 */
[----:B-12---:R-:W-:Y:S11]  /*23c0*/  @!P0 BRA `(.L_x_38) ;  /* 0x0000003c001c8947 */ /* 0x006ff60003800000 */
.L_x_138:
[----:B-1----:R-:W-:Y:S01]  /*23d0*/  IMAD.SHL.U32 R0, R19, 0x40, RZ ;  /* 0x0000004013007824 */ /* 0x002fe200078e00ff */
[----:B------:R-:W-:Y:S01]  /*23e0*/  ULDC UR6, c[0x0][0x284] ;  /* 0x0000a10000067ab9 */ /* 0x000fe20000000800 */
[----:B------:R-:W-:Y:S01]  /*23f0*/  IMAD.SHL.U32 R14, R22, 0x40, RZ ;  /* 0x00000040160e7824 */ /* 0x000fe200078e00ff */
[----:B------:R-:W-:Y:S01]  /*2400*/  SHF.R.S32.HI R11, RZ, 0x1f, R2 ;  /* 0x0000001fff0b7819 */ /* 0x000fe20000011402 */
[----:B------:R-:W-:Y:S01]  /*2410*/  ULDC.64 UR4, c[0x0][0x5d0] ;  /* 0x0001740000047ab9 */ /* 0x000fe20000000a00 */
[----:B------:R-:W-:Y:S01]  /*2420*/  ISETP.GE.AND P0, PT, R0, UR6, PT ;  /* 0x0000000600007c0c */ /* 0x000fe2000bf06270 */
[----:B------:R-:W-:Y:S01]  /*2430*/  IMAD.WIDE.U32 R4, R2, UR4, R8 ;  /* 0x0000000402047c25 */ /* 0x000fe2000f8e0008 */
[----:B------:R-:W-:Y:S02]  /*2440*/  SHF.R.S32.HI R15, RZ, 0x1f, R14 ;  /* 0x0000001fff0f7819 */ /* 0x000fe4000001140e */
[C---:B------:R-:W-:Y:S01]  /*2450*/  ISETP.GE.OR P0, PT, R14.reuse, R7, P0 ;  /* 0x000000070e00720c */ /* 0x040fe20000706670 */
[----:B------:R-:W-:Y:S01]  /*2460*/  IMAD R3, R11, UR4, RZ ;  /* 0x000000040b037c24 */ /* 0x000fe2000f8e02ff */
[----:B------:R-:W-:-:S03]  /*2470*/  IADD3 R4, P1, R14, R4, RZ ;  /* 0x000000040e047210 */ /* 0x000fc60007f3e0ff */
[----:B------:R-:W-:-:S05]  /*2480*/  IMAD R3, R2, UR5, R3 ;  /* 0x0000000502037c24 */ /* 0x000fca000f8e0203 */
[----:B------:R-:W-:-:S03]  /*2490*/  IADD3.X R5, R15, R5, R3, P1, !PT ;  /* 0x000000050f057210 */ /* 0x000fc60000ffe403 */
[----:B------:R-:W-:Y:S05]  /*24a0*/  @P0 BRA `(.L_x_39) ;  /* 0x0000001c00200947 */ /* 0x000fea0003800000 */
[----:B------:R-:W1:Y:S01]  /*24b0*/  LDC.64 R76, c[0x0][0x5c8] ;  /* 0x00017200ff4c7b82 */ /* 0x000e620000000a00 */
[----:B-----5:R-:W-:Y:S01]  /*24c0*/  FSETP.NEU.AND P1, PT, R59, RZ, PT ;  /* 0x000000ff3b00720b */ /* 0x020fe20003f2d000 */
[----:B------:R-:W-:Y:S01]  /*24d0*/  IMAD R3, R62, -0x2, R7 ;  /* 0xfffffffe3e037824 */ /* 0x000fe200078e0207 */
[----:B------:R-:W-:Y:S01]  /*24e0*/  BSSY B0, `(.L_x_39) ;  /* 0x00001c4000007945 */ /* 0x000fe20003800000 */
[----:B------:R-:W-:-:S04]  /*24f0*/  IMAD.WIDE R70, R19, 0x40, R60 ;  /* 0x0000004013467825 */ /* 0x000fc800078e023c */
[----:B------:R-:W-:Y:S02]  /*2500*/  IMAD.IADD R3, R3, 0x1, -R14 ;  /* 0x0000000103037824 */ /* 0x000fe400078e0a0e */
[----:B------:R-:W-:-:S03]  /*2510*/  IMAD.IADD R0, R67, 0x1, -R0 ;  /* 0x0000000143007824 */ /* 0x000fc600078e0a00 */
[----:B------:R-:W-:-:S04]  /*2520*/  ISETP.GT.AND P0, PT, R3, RZ, PT ;  /* 0x000000ff0300720c */ /* 0x000fc80003f04270 */
[----:B------:R-:W-:Y:S01]  /*2530*/  ISETP.GT.AND P4, PT, R0, RZ, P0 ;  /* 0x000000ff0000720c */ /* 0x000fe20000784270 */
[-C--:B-1----:R-:W-:Y:S02]  /*2540*/  IMAD R6, R71, R76.reuse, RZ ;  /* 0x0000004c47067224 */ /* 0x082fe400078e02ff */
[----:B------:R-:W-:-:S04]  /*2550*/  IMAD.WIDE.U32 R72, R70, R76, R4 ;  /* 0x0000004c46487225 */ /* 0x000fc800078e0004 */
[----:B------:R-:W-:-:S04]  /*2560*/  IMAD R5, R70, R77, R6 ;  /* 0x0000004d46057224 */ /* 0x000fc800078e0206 */
[----:B------:R-:W-:Y:S01]  /*2570*/  IMAD.IADD R7, R73, 0x1, R5 ;  /* 0x0000000149077824 */ /* 0x000fe200078e0205 */
[----:B------:R-:W-:Y:S06]  /*2580*/  @!P1 BRA `(.L_x_40) ;  /* 0x0000001000e49947 */ /* 0x000fec0003800000 */
[----:B------:R-:W1:Y:S01]  /*2590*/  LDC.64 R78, c[0x0][0x5b8] ;  /* 0x00016e00ff4e7b82 */ /* 0x000e620000000a00 */
[----:B------:R-:W-:-:S07]  /*25a0*/  ULDC.64 UR4, c[0x0][0x5c0] ;  /* 0x0001700000047ab9 */ /* 0x000fce0000000a00 */
[----:B------:R-:W2:Y:S08]  /*25b0*/  LDC.64 R80, c[0x0][0x5b0] ;  /* 0x00016c00ff507b82 */ /* 0x000eb00000000a00 */
[----:B------:R-:W0:Y:S01]  /*25c0*/  LDC.64 R82, c[0x0][0x5a8] ;  /* 0x00016a00ff527b82 */ /* 0x000e220000000a00 */
[-C--:B-1----:R-:W-:Y:S02]  /*25d0*/  IMAD R6, R11, R78.reuse, RZ ;  /* 0x0000004e0b067224 */ /* 0x082fe400078e02ff */
[----:B------:R-:W-:-:S04]  /*25e0*/  IMAD.WIDE.U32 R4, R2, R78, R8 ;  /* 0x0000004e02047225 */ /* 0x000fc800078e0008 */
[----:B------:R-:W-:Y:S01]  /*25f0*/  IMAD R73, R2, R79, R6 ;  /* 0x0000004f02497224 */ /* 0x000fe200078e0206 */
[----:B------:R-:W-:Y:S01]  /*2600*/  IADD3 R10, P1, R14, R4, RZ ;  /* 0x000000040e0a7210 */ /* 0x000fe20007f3e0ff */
[----:B--2---:R-:W-:-:S03]  /*2610*/  IMAD R4, R71, R80, RZ ;  /* 0x0000005047047224 */ /* 0x004fc600078e02ff */
[----:B------:R-:W-:Y:S01]  /*2620*/  IADD3.X R11, R15, R5, R73, P1, !PT ;  /* 0x000000050f0b7210 */ /* 0x000fe20000ffe449 */
[C---:B------:R-:W-:Y:S02]  /*2630*/  IMAD R71, R70.reuse, R81, R4 ;  /* 0x0000005146477224 */ /* 0x040fe400078e0204 */
[----:B------:R-:W-:-:S04]  /*2640*/  IMAD.WIDE.U32 R4, R70, R80, R10 ;  /* 0x0000005046047225 */ /* 0x000fc800078e000a */
[----:B------:R-:W-:Y:S01]  /*2650*/  IMAD.IADD R5, R5, 0x1, R71 ;  /* 0x0000000105057824 */ /* 0x000fe200078e0247 */
[----:B0-----:R-:W-:-:S04]  /*2660*/  LEA R12, P1, R4, R82, 0x2 ;  /* 0x00000052040c7211 */ /* 0x001fc800078210ff */
[----:B------:R-:W-:-:S05]  /*2670*/  LEA.HI.X R13, R4, R83, R5, 0x2, P1 ;  /* 0x00000053040d7211 */ /* 0x000fca00008f1405 */
[----:B------:R0:W2:Y:S01]  /*2680*/  @P4 LDG.E.LTC128B R22, desc[UR36][R12.64] ;  /* 0x000000240c164981 */ /* 0x0000a2000c1e1920 */
[----:B------:R-:W-:Y:S01]  /*2690*/  IMAD.WIDE.U32 R4, R70, R80, R14 ;  /* 0x0000005046047225 */ /* 0x000fe200078e000e */
[----:B------:R-:W-:Y:S01]  /*26a0*/  SHF.L.U64.HI R69, R80, 0x3, R81 ;  /* 0x0000000350457819 */ /* 0x000fe20000010251 */
[----:B------:R-:W-:Y:S01]  /*26b0*/  BSSY B1, `(.L_x_41) ;  /* 0x0000017000017945 */ /* 0x000fe20003800000 */
[----:B------:R-:W-:Y:S01]  /*26c0*/  ISETP.GT.AND P0, PT, R0, 0x8, P0 ;  /* 0x000000080000780c */ /* 0x000fe20000704270 */
[----:B------:R-:W-:Y:S01]  /*26d0*/  IMAD.SHL.U32 R68, R80, 0x8, RZ ;  /* 0x0000000850447824 */ /* 0x000fe200078e00ff */
[----:B------:R-:W-:-:S03]  /*26e0*/  IADD3 R20, P1, R8, R4, RZ ;  /* 0x0000000408147210 */ /* 0x000fc60007f3e0ff */
[----:B------:R-:W-:Y:S01]  /*26f0*/  IMAD.WIDE.U32 R68, R70, R80, R68 ;  /* 0x0000005046447225 */ /* 0x000fe200078e0044 */
[----:B------:R-:W-:Y:S02]  /*2700*/  IADD3.X R21, R9, R71, R5, P1, !PT ;  /* 0x0000004709157210 */ /* 0x000fe40000ffe405 */
[----:B------:R-:W-:Y:S01]  /*2710*/  LEA R6, P1, R72, UR4, 0x2 ;  /* 0x0000000448067c11 */ /* 0x000fe2000f8210ff */
[----:B------:R-:W-:Y:S01]  /*2720*/  IMAD.IADD R71, R71, 0x1, R69 ;  /* 0x0000000147477824 */ /* 0x000fe200078e0245 */
[----:B0-----:R-:W-:Y:S01]  /*2730*/  IADD3 R13, P2, R10, R68, RZ ;  /* 0x000000440a0d7210 */ /* 0x001fe20007f5e0ff */
[----:B------:R-:W-:Y:S01]  /*2740*/  IMAD.WIDE.U32 R20, R2, R78, R20 ;  /* 0x0000004e02147225 */ /* 0x000fe200078e0014 */
[----:B------:R-:W-:Y:S02]  /*2750*/  LEA.HI.X R7, R72, UR5, R7, 0x2, P1 ;  /* 0x0000000548077c11 */ /* 0x000fe400088f1407 */
[-C--:B------:R-:W-:Y:S01]  /*2760*/  LEA R12, P3, R13, R82.reuse, 0x2 ;  /* 0x000000520d0c7211 */ /* 0x080fe200078610ff */
[----:B------:R-:W-:Y:S01]  /*2770*/  IMAD.IADD R19, R73, 0x1, R21 ;  /* 0x0000000149137824 */ /* 0x000fe200078e0215 */
[----:B------:R-:W-:Y:S01]  /*2780*/  LEA R4, P1, R20, R82, 0x2 ;  /* 0x0000005214047211 */ /* 0x000fe200078210ff */
[----:B--2---:R-:W-:-:S04]  /*2790*/  FMUL R5, R22, R59 ;  /* 0x0000003b16057220 */ /* 0x004fc80000400000 */
[----:B------:R-:W-:Y:S01]  /*27a0*/  FFMA R21, R24, R58, R5 ;  /* 0x0000003a18157223 */ /* 0x000fe20000000005 */
[----:B------:R-:W-:Y:S01]  /*27b0*/  LEA.HI.X R5, R20, R83, R19, 0x2, P1 ;  /* 0x0000005314057211 */ /* 0x000fe200008f1413 */
[----:B------:R-:W-:Y:S01]  /*27c0*/  IMAD.X R20, R71, 0x1, R11, P2 ;  /* 0x0000000147147824 */ /* 0x000fe200010e060b */
[----:B------:R-:W-:Y:S02]  /*27d0*/  ISETP.GT.AND P1, PT, R3, 0x1, PT ;  /* 0x000000010300780c */ /* 0x000fe40003f24270 */
[----:B------:R0:W-:Y:S02]  /*27e0*/  @P4 STG.E desc[UR36][R6.64], R21 ;  /* 0x0000001506004986 */ /* 0x0001e4000c101924 */
[----:B------:R-:W-:-:S13]  /*27f0*/  ISETP.GT.AND P4, PT, R0, RZ, P1 ;  /* 0x000000ff0000720c */ /* 0x000fda0000f84270 */
[----:B0-----:R-:W-:Y:S05]  /*2800*/  @!P4 BRA `(.L_x_42) ;  /* 0x000000000004c947 */ /* 0x001fea0003800000 */
[----:B------:R0:W5:Y:S02]  /*2810*/  LDG.E.LTC128B R22, desc[UR36][R4.64+0x4] ;  /* 0x0000042404167981 */ /* 0x000164000c1e1920 */
.L_x_42:
[----:B------:R-:W-:Y:S05]  /*2820*/  BSYNC B1 ;  /* 0x0000000000017941 */ /* 0x000fea0003800000 */
.L_x_41:
[----:B-----5:R-:W-:Y:S01]  /*2830*/  FMUL R10, R22, R59 ;  /* 0x0000003b160a7220 */ /* 0x020fe20000400000 */
[----:B------:R-:W-:-:S03]  /*2840*/  LEA.HI.X R13, R13, R83, R20, 0x2, P3 ;  /* 0x000000530d0d7211 */ /* 0x000fc600018f1414 */
[----:B------:R-:W-:-:S05]  /*2850*/  FFMA R25, R25, R58, R10 ;  /* 0x0000003a19197223 */ /* 0x000fca000000000a */
[----:B------:R1:W-:Y:S04]  /*2860*/  @P4 STG.E desc[UR36][R6.64+0x4], R25 ;  /* 0x0000041906004986 */ /* 0x0003e8000c101924 */
[----:B------:R-:W2:Y:S01]  /*2870*/  @P0 LDG.E.LTC128B R22, desc[UR36][R12.64] ;  /* 0x000000240c160981 */ /* 0x000ea2000c1e1920 */
[----:B------:R-:W-:Y:S01]  /*2880*/  IADD3 R14, P2, P3, R8, R68, R14 ;  /* 0x00000044080e7210 */ /* 0x000fe20007b5e00e */
[----:B------:R-:W-:Y:S01]  /*2890*/  BSSY B1, `(.L_x_43) ;  /* 0x0000010000017945 */ /* 0x000fe20003800000 */
[C---:B------:R-:W-:Y:S02]  /*28a0*/  SHF.L.U64.HI R11, R76.reuse, 0x5, R77 ;  /* 0x000000054c0b7819 */ /* 0x040fe4000001024d */
[----:B------:R-:W-:Y:S02]  /*28b0*/  IADD3.X R15, R9, R71, R15, P2, P3 ;  /* 0x00000047090f7210 */ /* 0x000fe400017e640f */
[----:B------:R-:W-:-:S02]  /*28c0*/  LEA R10, P3, R76, R6, 0x5 ;  /* 0x000000064c0a7211 */ /* 0x000fc400078628ff */
[----:B------:R-:W-:Y:S01]  /*28d0*/  ISETP.GT.AND P1, PT, R0, 0x8, P1 ;  /* 0x000000080000780c */ /* 0x000fe20000f24270 */
[----:B------:R-:W-:Y:S01]  /*28e0*/  IMAD.WIDE.U32 R14, R2, R78, R14 ;  /* 0x0000004e020e7225 */ /* 0x000fe200078e000e */
[----:B------:R-:W-:-:S03]  /*28f0*/  ISETP.GT.AND P2, PT, R3, 0x8, PT ;  /* 0x000000080300780c */ /* 0x000fc60003f44270 */
[----:B------:R-:W-:Y:S01]  /*2900*/  IMAD.X R11, R11, 0x1, R7, P3 ;  /* 0x000000010b0b7824 */ /* 0x000fe200018e0607 */
[----:B------:R-:W-:Y:S01]  /*2910*/  LEA R8, P4, R14, R82, 0x2 ;  /* 0x000000520e087211 */ /* 0x000fe200078810ff */
[----:B------:R-:W-:Y:S02]  /*2920*/  IMAD.IADD R2, R73, 0x1, R15 ;  /* 0x0000000149027824 */ /* 0x000fe400078e020f */
[----:B--2---:R-:W-:-:S04]  /*2930*/  FMUL R9, R22, R59 ;  /* 0x0000003b16097220 */ /* 0x004fc80000400000 */
[----:B------:R-:W-:Y:S01]  /*2940*/  FFMA R13, R26, R58, R9 ;  /* 0x0000003a1a0d7223 */ /* 0x000fe20000000009 */
[----:B------:R-:W-:-:S04]  /*2950*/  LEA.HI.X R9, R14, R83, R2, 0x2, P4 ;  /* 0x000000530e097211 */ /* 0x000fc800020f1402 */
[----:B------:R1:W-:Y:S01]  /*2960*/  @P0 STG.E desc[UR36][R10.64], R13 ;  /* 0x0000000d0a000986 */ /* 0x0003e2000c101924 */
[----:B------:R-:W-:Y:S05]  /*2970*/  @!P1 BRA `(.L_x_44) ;  /* 0x0000000000049947 */ /* 0x000fea0003800000 */
[----:B------:R2:W5:Y:S02]  /*2980*/  LDG.E.LTC128B R22, desc[UR36][R8.64+0x4] ;  /* 0x0000042408167981 */ /* 0x000564000c1e1920 */
.L_x_44:
[----:B------:R-:W-:Y:S05]  /*2990*/  BSYNC B1 ;  /* 0x0000000000017941 */ /* 0x000fea0003800000 */
.L_x_43:
[----:B-----5:R-:W-:Y:S01]  /*29a0*/  FMUL R2, R22, R59 ;  /* 0x0000003b16027220 */ /* 0x020fe20000400000 */
[----:B------:R-:W-:Y:S01]  /*29b0*/  ISETP.GT.AND P3, PT, R0, RZ, P2 ;  /* 0x000000ff0000720c */ /* 0x000fe20001764270 */
[----:B------:R-:W-:Y:S01]  /*29c0*/  BSSY B1, `(.L_x_45) ;  /* 0x0000006000017945 */ /* 0x000fe20003800000 */
[----:B------:R-:W-:Y:S01]  /*29d0*/  ISETP.GT.AND P0, PT, R3, 0x9, PT ;  /* 0x000000090300780c */ /* 0x000fe20003f04270 */
[----:B------:R-:W-:-:S05]  /*29e0*/  FFMA R27, R27, R58, R2 ;  /* 0x0000003a1b1b7223 */ /* 0x000fca0000000002 */
[----:B------:R3:W-:Y:S05]  /*29f0*/  @P1 STG.E desc[UR36][R10.64+0x4], R27 ;  /* 0x0000041b0a001986 */ /* 0x0007ea000c101924 */
[----:B------:R-:W-:Y:S05]  /*2a00*/  @!P3 BRA `(.L_x_46) ;  /* 0x000000000004b947 */ /* 0x000fea0003800000 */
[----:B------:R4:W5:Y:S02]  /*2a10*/  LDG.E.LTC128B R22, desc[UR36][R4.64+0x20] ;  /* 0x0000202404167981 */ /* 0x000964000c1e1920 */
.L_x_46:
[----:B------:R-:W-:Y:S05]  /*2a20*/  BSYNC B1 ;  /* 0x0000000000017941 */ /* 0x000fea0003800000 */
.L_x_45:
[----:B-1---5:R-:W-:Y:S01]  /*2a30*/  FMUL R13, R22, R59 ;  /* 0x0000003b160d7220 */ /* 0x022fe20000400000 */
[----:B------:R-:W-:Y:S01]  /*2a40*/  ISETP.GT.AND P1, PT, R0, RZ, P0 ;  /* 0x000000ff0000720c */ /* 0x000fe20000724270 */
[----:B------:R-:W-:Y:S02]  /*2a50*/  BSSY B1, `(.L_x_47) ;  /* 0x0000005000017945 */ /* 0x000fe40003800000 */
[----:B------:R-:W-:-:S05]  /*2a60*/  FFMA R13, R28, R58, R13 ;  /* 0x0000003a1c0d7223 */ /* 0x000fca000000000d */
[----:B------:R1:W-:Y:S05]  /*2a70*/  @P3 STG.E desc[UR36][R6.64+0x20], R13 ;  /* 0x0000200d06003986 */ /* 0x0003ea000c101924 */
[----:B------:R-:W-:Y:S05]  /*2a80*/  @!P1 BRA `(.L_x_48) ;  /* 0x0000000000049947 */ /* 0x000fea0003800000 */
[----:B------:R0:W5:Y:S02]  /*2a90*/  LDG.E.LTC128B R22, desc[UR36][R4.64+0x24] ;  /* 0x0000242404167981 */ /* 0x000164000c1e1920 */
.L_x_48:
[----:B------:R-:W-:Y:S05]  /*2aa0*/  BSYNC B1 ;  /* 0x0000000000017941 */ /* 0x000fea0003800000 */
.L_x_47:
[----:B-----5:R-:W-:Y:S01]  /*2ab0*/  FMUL R2, R22, R59 ;  /* 0x0000003b16027220 */ /* 0x020fe20000400000 */
[----:B------:R-:W-:Y:S01]  /*2ac0*/  ISETP.GT.AND P2, PT, R0, 0x8, P2 ;  /* 0x000000080000780c */ /* 0x000fe20001744270 */
[----:B------:R-:W-:Y:S02]  /*2ad0*/  BSSY B1, `(.L_x_49) ;  /* 0x0000005000017945 */ /* 0x000fe40003800000 */
[----:B------:R-:W-:-:S05]  /*2ae0*/  FFMA R29, R29, R58, R2 ;  /* 0x0000003a1d1d7223 */ /* 0x000fca0000000002 */
[----:B------:R0:W-:Y:S05]  /*2af0*/  @P1 STG.E desc[UR36][R6.64+0x24], R29 ;  /* 0x0000241d06001986 */ /* 0x0001ea000c101924 */
[----:B------:R-:W-:Y:S05]  /*2b00*/  @!P2 BRA `(.L_x_50) ;  /* 0x000000000004a947 */ /* 0x000fea0003800000 */
[----:B------:R0:W5:Y:S02]  /*2b10*/  LDG.E.LTC128B R22, desc[UR36][R8.64+0x20] ;  /* 0x0000202408167981 */ /* 0x000164000c1e1920 */
.L_x_50:
[----:B------:R-:W-:Y:S05]  /*2b20*/  BSYNC B1 ;  /* 0x0000000000017941 */ /* 0x000fea0003800000 */
.L_x_49:
[----:B-1---5:R-:W-:Y:S01]  /*2b30*/  FMUL R13, R22, R59 ;  /* 0x0000003b160d7220 */ /* 0x022fe20000400000 */
[----:B------:R-:W-:Y:S01]  /*2b40*/  ISETP.GT.AND P0, PT, R0, 0x8, P0 ;  /* 0x000000080000780c */ /* 0x000fe20000704270 */
[----:B------:R-:W-:Y:S01]  /*2b50*/  BSSY B1, `(.L_x_51) ;  /* 0x0000006000017945 */ /* 0x000fe20003800000 */
[----:B------:R-:W-:Y:S01]  /*2b60*/  ISETP.GT.AND P1, PT, R3, 0x10, PT ;  /* 0x000000100300780c */ /* 0x000fe20003f24270 */
[----:B------:R-:W-:-:S05]  /*2b70*/  FFMA R13, R30, R58, R13 ;  /* 0x0000003a1e0d7223 */ /* 0x000fca000000000d */
[----:B------:R1:W-:Y:S05]  /*2b80*/  @P2 STG.E desc[UR36][R10.64+0x20], R13 ;  /* 0x0000200d0a002986 */ /* 0x0003ea000c101924 */
[----:B------:R-:W-:Y:S05]  /*2b90*/  @!P0 BRA `(.L_x_52) ;  /* 0x0000000000048947 */ /* 0x000fea0003800000 */
[----:B------:R0:W5:Y:S02]  /*2ba0*/  LDG.E.LTC128B R22, desc[UR36][R8.64+0x24] ;  /* 0x0000242408167981 */ /* 0x000164000c1e1920 */
.L_x_52:
[----:B------:R-:W-:Y:S05]  /*2bb0*/  BSYNC B1 ;  /* 0x0000000000017941 */ /* 0x000fea0003800000 */
.L_x_51:
        /* <DEDUP_REMOVED lines=8> */
.L_x_54:
[----:B------:R-:W-:Y:S05]  /*2c40*/  BSYNC B1 ;  /* 0x0000000000017941 */ /* 0x000fea0003800000 */
.L_x_53:
[----:B-1---5:R-:W-:Y:S01]  /*2c50*/  FMUL R13, R22, R59 ;  /* 0x0000003b160d7220 */ /* 0x022fe20000400000 */
[----:B------:R-:W-:Y:S01]  /*2c60*/  ISETP.GT.AND P0, PT, R0, RZ, P2 ;  /* 0x000000ff0000720c */ /* 0x000fe20001704270 */
[----:B------:R-:W-:Y:S02]  /*2c70*/  BSSY B1, `(.L_x_55) ;  /* 0x0000005000017945 */ /* 0x000fe40003800000 */
[----:B------:R-:W-:-:S05]  /*2c80*/  FFMA R13, R32, R58, R13 ;  /* 0x0000003a200d7223 */ /* 0x000fca000000000d */
[----:B------:R1:W-:Y:S05]  /*2c90*/  @P3 STG.E desc[UR36][R6.64+0x40], R13 ;  /* 0x0000400d06003986 */ /* 0x0003ea000c101924 */
[----:B------:R-:W-:Y:S05]  /*2ca0*/  @!P0 BRA `(.L_x_56) ;  /* 0x0000000000048947 */ /* 0x000fea0003800000 */
[----:B------:R0:W5:Y:S02]  /*2cb0*/  LDG.E.LTC128B R22, desc[UR36][R4.64+0x44] ;  /* 0x0000442404167981 */ /* 0x000164000c1e1920 */
.L_x_56:
[----:B------:R-:W-:Y:S05]  /*2cc0*/  BSYNC B1 ;  /* 0x0000000000017941 */ /* 0x000fea0003800000 */
.L_x_55:
[----:B-----5:R-:W-:Y:S01]  /*2cd0*/  FMUL R2, R22, R59 ;  /* 0x0000003b16027220 */ /* 0x020fe20000400000 */
[----:B------:R-:W-:Y:S01]  /*2ce0*/  ISETP.GT.AND P1, PT, R0, 0x8, P1 ;  /* 0x000000080000780c */ /* 0x000fe20000f24270 */
[----:B------:R-:W-:Y:S02]  /*2cf0*/  BSSY B1, `(.L_x_57) ;  /* 0x0000005000017945 */ /* 0x000fe40003800000 */
[----:B------:R-:W-:-:S05]  /*2d00*/  FFMA R33, R33, R58, R2 ;  /* 0x0000003a21217223 */ /* 0x000fca0000000002 */
[----:B------:R0:W-:Y:S05]  /*2d10*/  @P0 STG.E desc[UR36][R6.64+0x44], R33 ;  /* 0x0000442106000986 */ /* 0x0001ea000c101924 */
[----:B------:R-:W-:Y:S05]  /*2d20*/  @!P1 BRA `(.L_x_58) ;  /* 0x0000000000049947 */ /* 0x000fea0003800000 */
[----:B------:R0:W5:Y:S02]  /*2d30*/  LDG.E.LTC128B R22, desc[UR36][R8.64+0x40] ;  /* 0x0000402408167981 */ /* 0x000164000c1e1920 */
.L_x_58:
[----:B------:R-:W-:Y:S05]  /*2d40*/  BSYNC B1 ;  /* 0x0000000000017941 */ /* 0x000fea0003800000 */
.L_x_57:
        /* <DEDUP_REMOVED lines=8> */
.L_x_60:
[----:B------:R-:W-:Y:S05]  /*2dd0*/  BSYNC B1 ;  /* 0x0000000000017941 */ /* 0x000fea0003800000 */
.L_x_59:
        /* <DEDUP_REMOVED lines=8> */
.L_x_62:
[----:B------:R-:W-:Y:S05]  /*2e60*/  BSYNC B1 ;  /* 0x0000000000017941 */ /* 0x000fea0003800000 */
.L_x_61:
[----:B-1---5:R-:W-:Y:S01]  /*2e70*/  FMUL R13, R22, R59 ;  /* 0x0000003b160d7220 */ /* 0x022fe20000400000 */
[----:B------:R-:W-:Y:S01]  /*2e80*/  ISETP.GT.AND P2, PT, R0, RZ, P1 ;  /* 0x000000ff0000720c */ /* 0x000fe20000f44270 */
[----:B------:R-:W-:Y:S02]  /*2e90*/  BSSY B1, `(.L_x_63) ;  /* 0x0000005000017945 */ /* 0x000fe40003800000 */
[----:B------:R-:W-:-:S05]  /*2ea0*/  FFMA R13, R36, R58, R13 ;  /* 0x0000003a240d7223 */ /* 0x000fca000000000d */
[----:B------:R1:W-:Y:S05]  /*2eb0*/  @P3 STG.E desc[UR36][R6.64+0x60], R13 ;  /* 0x0000600d06003986 */ /* 0x0003ea000c101924 */
[----:B------:R-:W-:Y:S05]  /*2ec0*/  @!P2 BRA `(.L_x_64) ;  /* 0x000000000004a947 */ /* 0x000fea0003800000 */
[----:B------:R0:W5:Y:S02]  /*2ed0*/  LDG.E.LTC128B R22, desc[UR36][R4.64+0x64] ;  /* 0x0000642404167981 */ /* 0x000164000c1e1920 */
.L_x_64:
[----:B------:R-:W-:Y:S05]  /*2ee0*/  BSYNC B1 ;  /* 0x0000000000017941 */ /* 0x000fea0003800000 */
.L_x_63:
[----:B-----5:R-:W-:Y:S01]  /*2ef0*/  FMUL R2, R22, R59 ;  /* 0x0000003b16027220 */ /* 0x020fe20000400000 */
[----:B------:R-:W-:Y:S01]  /*2f00*/  ISETP.GT.AND P0, PT, R0, 0x8, P0 ;  /* 0x000000080000780c */ /* 0x000fe20000704270 */
[----:B------:R-:W-:Y:S02]  /*2f10*/  BSSY B1, `(.L_x_65) ;  /* 0x0000005000017945 */ /* 0x000fe40003800000 */
[----:B------:R-:W-:-:S05]  /*2f20*/  FFMA R37, R37, R58, R2 ;  /* 0x0000003a25257223 */ /* 0x000fca0000000002 */
[----:B------:R0:W-:Y:S05]  /*2f30*/  @P2 STG.E desc[UR36][R6.64+0x64], R37 ;  /* 0x0000642506002986 */ /* 0x0001ea000c101924 */
[----:B------:R-:W-:Y:S05]  /*2f40*/  @!P0 BRA `(.L_x_66) ;  /* 0x0000000000048947 */ /* 0x000fea0003800000 */
[----:B------:R0:W5:Y:S02]  /*2f50*/  LDG.E.LTC128B R22, desc[UR36][R8.64+0x60] ;  /* 0x0000602408167981 */ /* 0x000164000c1e1920 */
.L_x_66:
[----:B------:R-:W-:Y:S05]  /*2f60*/  BSYNC B1 ;  /* 0x0000000000017941 */ /* 0x000fea0003800000 */
.L_x_65:
        /* <DEDUP_REMOVED lines=8> */
.L_x_68:
[----:B------:R-:W-:Y:S05]  /*2ff0*/  BSYNC B1 ;  /* 0x0000000000017941 */ /* 0x000fea0003800000 */
.L_x_67:
        /* <DEDUP_REMOVED lines=8> */
.L_x_70:
[----:B------:R-:W-:Y:S05]  /*3080*/  BSYNC B1 ;  /* 0x0000000000017941 */ /* 0x000fea0003800000 */
.L_x_69:
[----:B-1---5:R-:W-:Y:S01]  /*3090*/  FMUL R13, R22, R59 ;  /* 0x0000003b160d7220 */ /* 0x022fe20000400000 */
[----:B------:R-:W-:Y:S01]  /*30a0*/  ISETP.GT.AND P1, PT, R0, RZ, P0 ;  /* 0x000000ff0000720c */ /* 0x000fe20000724270 */
[----:B------:R-:W-:Y:S02]  /*30b0*/  BSSY B1, `(.L_x_71) ;  /* 0x0000005000017945 */ /* 0x000fe40003800000 */
[----:B------:R-:W-:-:S05]  /*30c0*/  FFMA R13, R40, R58, R13 ;  /* 0x0000003a280d7223 */ /* 0x000fca000000000d */
[----:B------:R1:W-:Y:S05]  /*30d0*/  @P3 STG.E desc[UR36][R6.64+0x80], R13 ;  /* 0x0000800d06003986 */ /* 0x0003ea000c101924 */
[----:B------:R-:W-:Y:S05]  /*30e0*/  @!P1 BRA `(.L_x_72) ;  /* 0x0000000000049947 */ /* 0x000fea0003800000 */
[----:B------:R0:W5:Y:S02]  /*30f0*/  LDG.E.LTC128B R22, desc[UR36][R4.64+0x84] ;  /* 0x0000842404167981 */ /* 0x000164000c1e1920 */
.L_x_72:
[----:B------:R-:W-:Y:S05]  /*3100*/  BSYNC B1 ;  /* 0x0000000000017941 */ /* 0x000fea0003800000 */
.L_x_71:
[----:B-----5:R-:W-:Y:S01]  /*3110*/  FMUL R2, R22, R59 ;  /* 0x0000003b16027220 */ /* 0x020fe20000400000 */
[----:B------:R-:W-:Y:S01]  /*3120*/  ISETP.GT.AND P2, PT, R0, 0x8, P2 ;  /* 0x000000080000780c */ /* 0x000fe20001744270 */
[----:B------:R-:W-:Y:S02]  /*3130*/  BSSY B1, `(.L_x_73) ;  /* 0x0000005000017945 */ /* 0x000fe40003800000 */
[----:B------:R-:W-:-:S05]  /*3140*/  FFMA R41, R41, R58, R2 ;  /* 0x0000003a29297223 */ /* 0x000fca0000000002 */
[----:B------:R0:W-:Y:S05]  /*3150*/  @P1 STG.E desc[UR36][R6.64+0x84], R41 ;  /* 0x0000842906001986 */ /* 0x0001ea000c101924 */
[----:B------:R-:W-:Y:S05]  /*3160*/  @!P2 BRA `(.L_x_74) ;  /* 0x000000000004a947 */ /* 0x000fea0003800000 */
[----:B------:R0:W5:Y:S02]  /*3170*/  LDG.E.LTC128B R22, desc[UR36][R8.64+0x80] ;  /* 0x0000802408167981 */ /* 0x000164000c1e1920 */
.L_x_74:
[----:B------:R-:W-:Y:S05]  /*3180*/  BSYNC B1 ;  /* 0x0000000000017941 */ /* 0x000fea0003800000 */
.L_x_73:
        /* <DEDUP_REMOVED lines=8> */
.L_x_76:
[----:B------:R-:W-:Y:S05]  /*3210*/  BSYNC B1 ;  /* 0x0000000000017941 */ /* 0x000fea0003800000 */
.L_x_75:
        /* <DEDUP_REMOVED lines=8> */
.L_x_78:
[----:B------:R-:W-:Y:S05]  /*32a0*/  BSYNC B1 ;  /* 0x0000000000017941 */ /* 0x000fea0003800000 */
.L_x_77:
[----:B-1---5:R-:W-:Y:S01]  /*32b0*/  FMUL R13, R22, R59 ;  /* 0x0000003b160d7220 */ /* 0x022fe20000400000 */
[----:B------:R-:W-:Y:S01]  /*32c0*/  ISETP.GT.AND P0, PT, R0, RZ, P2 ;  /* 0x000000ff0000720c */ /* 0x000fe20001704270 */
[----:B------:R-:W-:Y:S02]  /*32d0*/  BSSY B1, `(.L_x_79) ;  /* 0x0000005000017945 */ /* 0x000fe40003800000 */
[----:B------:R-:W-:-:S05]  /*32e0*/  FFMA R13, R44, R58, R13 ;  /* 0x0000003a2c0d7223 */ /* 0x000fca000000000d */
[----:B------:R1:W-:Y:S05]  /*32f0*/  @P3 STG.E desc[UR36][R6.64+0xa0], R13 ;  /* 0x0000a00d06003986 */ /* 0x0003ea000c101924 */
[----:B------:R-:W-:Y:S05]  /*3300*/  @!P0 BRA `(.L_x_80) ;  /* 0x0000000000048947 */ /* 0x000fea0003800000 */
[----:B------:R0:W5:Y:S02]  /*3310*/  LDG.E.LTC128B R22, desc[UR36][R4.64+0xa4] ;  /* 0x0000a42404167981 */ /* 0x000164000c1e1920 */
.L_x_80:
[----:B------:R-:W-:Y:S05]  /*3320*/  BSYNC B1 ;  /* 0x0000000000017941 */ /* 0x000fea0003800000 */
.L_x_79:
[----:B-----5:R-:W-:Y:S01]  /*3330*/  FMUL R2, R22, R59 ;  /* 0x0000003b16027220 */ /* 0x020fe20000400000 */
[----:B------:R-:W-:Y:S01]  /*3340*/  ISETP.GT.AND P1, PT, R0, 0x8, P1 ;  /* 0x000000080000780c */ /* 0x000fe20000f24270 */
[----:B------:R-:W-:Y:S02]  /*3350*/  BSSY B1, `(.L_x_81) ;  /* 0x0000005000017945 */ /* 0x000fe40003800000 */
[----:B------:R-:W-:-:S05]  /*3360*/  FFMA R45, R45, R58, R2 ;  /* 0x0000003a2d2d7223 */ /* 0x000fca0000000002 */
[----:B------:R0:W-:Y:S05]  /*3370*/  @P0 STG.E desc[UR36][R6.64+0xa4], R45 ;  /* 0x0000a42d06000986 */ /* 0x0001ea000c101924 */
[----:B------:R-:W-:Y:S05]  /*3380*/  @!P1 BRA `(.L_x_82) ;  /* 0x0000000000049947 */ /* 0x000fea0003800000 */
[----:B------:R0:W5:Y:S02]  /*3390*/  LDG.E.LTC128B R22, desc[UR36][R8.64+0xa0] ;  /* 0x0000a02408167981 */ /* 0x000164000c1e1920 */
.L_x_82:
[----:B------:R-:W-:Y:S05]  /*33a0*/  BSYNC B1 ;  /* 0x0000000000017941 */ /* 0x000fea0003800000 */
.L_x_81:
        /* <DEDUP_REMOVED lines=8> */
.L_x_84:
[----:B------:R-:W-:Y:S05]  /*3430*/  BSYNC B1 ;  /* 0x0000000000017941 */ /* 0x000fea0003800000 */
.L_x_83:
        /* <DEDUP_REMOVED lines=8> */
.L_x_86:
[----:B------:R-:W-:Y:S05]  /*34c0*/  BSYNC B1 ;  /* 0x0000000000017941 */ /* 0x000fea0003800000 */
.L_x_85:
[----:B-1---5:R-:W-:Y:S01]  /*34d0*/  FMUL R13, R22, R59 ;  /* 0x0000003b160d7220 */ /* 0x022fe20000400000 */
[----:B------:R-:W-:Y:S01]  /*34e0*/  ISETP.GT.AND P2, PT, R0, RZ, P1 ;  /* 0x000000ff0000720c */ /* 0x000fe20000f44270 */
[----:B------:R-:W-:Y:S02]  /*34f0*/  BSSY B1, `(.L_x_87) ;  /* 0x0000005000017945 */ /* 0x000fe40003800000 */
[----:B------:R-:W-:-:S05]  /*3500*/  FFMA R13, R48, R58, R13 ;  /* 0x0000003a300d7223 */ /* 0x000fca000000000d */
[----:B------:R1:W-:Y:S05]  /*3510*/  @P3 STG.E desc[UR36][R6.64+0xc0], R13 ;  /* 0x0000c00d06003986 */ /* 0x0003ea000c101924 */
[----:B------:R-:W-:Y:S05]  /*3520*/  @!P2 BRA `(.L_x_88) ;  /* 0x000000000004a947 */ /* 0x000fea0003800000 */
[----:B------:R0:W5:Y:S02]  /*3530*/  LDG.E.LTC128B R22, desc[UR36][R4.64+0xc4] ;  /* 0x0000c42404167981 */ /* 0x000164000c1e1920 */
.L_x_88:
[----:B------:R-:W-:Y:S05]  /*3540*/  BSYNC B1 ;  /* 0x0000000000017941 */ /* 0x000fea0003800000 */
.L_x_87:
[----:B-----5:R-:W-:Y:S01]  /*3550*/  FMUL R2, R22, R59 ;  /* 0x0000003b16027220 */ /* 0x020fe20000400000 */
[----:B------:R-:W-:Y:S01]  /*3560*/  ISETP.GT.AND P0, PT, R0, 0x8, P0 ;  /* 0x000000080000780c */ /* 0x000fe20000704270 */
[----:B------:R-:W-:Y:S02]  /*3570*/  BSSY B1, `(.L_x_89) ;  /* 0x0000005000017945 */ /* 0x000fe40003800000 */
[----:B------:R-:W-:-:S05]  /*3580*/  FFMA R49, R49, R58, R2 ;  /* 0x0000003a31317223 */ /* 0x000fca0000000002 */
[----:B------:R0:W-:Y:S05]  /*3590*/  @P2 STG.E desc[UR36][R6.64+0xc4], R49 ;  /* 0x0000c43106002986 */ /* 0x0001ea000c101924 */
[----:B------:R-:W-:Y:S05]  /*35a0*/  @!P0 BRA `(.L_x_90) ;  /* 0x0000000000048947 */ /* 0x000fea0003800000 */
[----:B------:R0:W5:Y:S02]  /*35b0*/  LDG.E.LTC128B R22, desc[UR36][R8.64+0xc0] ;  /* 0x0000c02408167981 */ /* 0x000164000c1e1920 */
.L_x_90:
[----:B------:R-:W-:Y:S05]  /*35c0*/  BSYNC B1 ;  /* 0x0000000000017941 */ /* 0x000fea0003800000 */
.L_x_89:
        /* <DEDUP_REMOVED lines=8> */
.L_x_92:
[----:B------:R-:W-:Y:S05]  /*3650*/  BSYNC B1 ;  /* 0x0000000000017941 */ /* 0x000fea0003800000 */
.L_x_91:
[----:B-----5:R-:W-:Y:S01]  /*3660*/  FMUL R2, R22, R59 ;  /* 0x0000003b16027220 */ /* 0x020fe20000400000 */
[----:B------:R-:W-:Y:S01]  /*3670*/  ISETP.GT.AND P0, PT, R3, 0x39, PT ;  /* 0x000000390300780c */ /* 0x000fe20003f04270 */
[----:B------:R-:W-:Y:S01]  /*3680*/  @P1 IMAD.MOV.U32 R3, RZ, RZ, R11 ;  /* 0x000000ffff031224 */ /* 0x000fe200078e000b */
[----:B------:R-:W-:Y:S01]  /*3690*/  ISETP.GT.AND P3, PT, R0, RZ, P2 ;  /* 0x000000ff0000720c */ /* 0x000fe20001764270 */
[----:B------:R-:W-:Y:S01]  /*36a0*/  FFMA R51, R51, R58, R2 ;  /* 0x0000003a33337223 */ /* 0x000fe20000000002 */
[----:B------:R-:W-:Y:S01]  /*36b0*/  @P1 IMAD.MOV.U32 R2, RZ, RZ, R10 ;  /* 0x000000ffff021224 */ /* 0x000fe200078e000a */
[----:B------:R-:W-:Y:S04]  /*36c0*/  BSSY B1, `(.L_x_93) ;  /* 0x0000004000017945 */ /* 0x000fe80003800000 */
[----:B------:R0:W-:Y:S06]  /*36d0*/  @P1 STG.E desc[UR36][R2.64+0xc4], R51 ;  /* 0x0000c43302001986 */ /* 0x0001ec000c101924 */
[----:B------:R-:W-:Y:S05]  /*36e0*/  @!P3 BRA `(.L_x_94) ;  /* 0x000000000004b947 */ /* 0x000fea0003800000 */
[----:B------:R0:W5:Y:S02]  /*36f0*/  LDG.E.LTC128B R22, desc[UR36][R4.64+0xe0] ;  /* 0x0000e02404167981 */ /* 0x000164000c1e1920 */
.L_x_94:
[----:B------:R-:W-:Y:S05]  /*3700*/  BSYNC B1 ;  /* 0x0000000000017941 */ /* 0x000fea0003800000 */
.L_x_93:
[----:B0----5:R-:W-:Y:S01]  /*3710*/  FMUL R3, R22, R59 ;  /* 0x0000003b16037220 */ /* 0x021fe20000400000 */
[----:B------:R-:W-:Y:S01]  /*3720*/  @P3 IMAD.MOV.U32 R2, RZ, RZ, R6 ;  /* 0x000000ffff023224 */ /* 0x000fe200078e0006 */
[----:B------:R-:W-:Y:S01]  /*3730*/  ISETP.GT.AND P1, PT, R0, RZ, P0 ;  /* 0x000000ff0000720c */ /* 0x000fe20000724270 */
[----:B------:R-:W-:Y:S01]  /*3740*/  BSSY B1, `(.L_x_95) ;  /* 0x0000006000017945 */ /* 0x000fe20003800000 */
[----:B-1----:R-:W-:Y:S01]  /*3750*/  FFMA R13, R52, R58, R3 ;  /* 0x0000003a340d7223 */ /* 0x002fe20000000003 */
[----:B------:R-:W-:-:S05]  /*3760*/  @P3 IMAD.MOV.U32 R3, RZ, RZ, R7 ;  /* 0x000000ffff033224 */ /* 0x000fca00078e0007 */
[----:B------:R0:W-:Y:S05]  /*3770*/  @P3 STG.E desc[UR36][R2.64+0xe0], R13 ;  /* 0x0000e00d02003986 */ /* 0x0001ea000c101924 */
[----:B------:R-:W-:Y:S05]  /*3780*/  @!P1 BRA `(.L_x_96) ;  /* 0x0000000000049947 */ /* 0x000fea0003800000 */
[----:B------:R1:W5:Y:S02]  /*3790*/  LDG.E.LTC128B R22, desc[UR36][R4.64+0xe4] ;  /* 0x0000e42404167981 */ /* 0x000364000c1e1920 */
.L_x_96:
[----:B------:R-:W-:Y:S05]  /*37a0*/  BSYNC B1 ;  /* 0x0000000000017941 */ /* 0x000fea0003800000 */
.L_x_95:
[----:B0----5:R-:W-:Y:S01]  /*37b0*/  FMUL R2, R22, R59 ;  /* 0x0000003b16027220 */ /* 0x021fe20000400000 */
[----:B------:R-:W-:Y:S01]  /*37c0*/  ISETP.GT.AND P2, PT, R0, 0x8, P2 ;  /* 0x000000080000780c */ /* 0x000fe20001744270 */
[----:B------:R-:W-:Y:S02]  /*37d0*/  BSSY B1, `(.L_x_97) ;  /* 0x0000005000017945 */ /* 0x000fe40003800000 */
[----:B------:R-:W-:-:S05]  /*37e0*/  FFMA R53, R53, R58, R2 ;  /* 0x0000003a35357223 */ /* 0x000fca0000000002 */
[----:B------:R0:W-:Y:S05]  /*37f0*/  @P1 STG.E desc[UR36][R6.64+0xe4], R53 ;  /* 0x0000e43506001986 */ /* 0x0001ea000c101924 */
[----:B------:R-:W-:Y:S05]  /*3800*/  @!P2 BRA `(.L_x_98) ;  /* 0x000000000004a947 */ /* 0x000fea0003800000 */
[----:B------:R0:W5:Y:S02]  /*3810*/  LDG.E.LTC128B R22, desc[UR36][R8.64+0xe0] ;  /* 0x0000e02408167981 */ /* 0x000164000c1e1920 */
.L_x_98:
[----:B------:R-:W-:Y:S05]  /*3820*/  BSYNC B1 ;  /* 0x0000000000017941 */ /* 0x000fea0003800000 */
.L_x_97:
[----:B-----5:R-:W-:Y:S01]  /*3830*/  FMUL R3, R22, R59 ;  /* 0x0000003b16037220 */ /* 0x020fe20000400000 */
[----:B------:R-:W-:Y:S01]  /*3840*/  @P2 IMAD.MOV.U32 R2, RZ, RZ, R10 ;  /* 0x000000ffff022224 */ /* 0x000fe200078e000a */
[----:B------:R-:W-:Y:S01]  /*3850*/  ISETP.GT.AND P0, PT, R0, 0x8, P0 ;  /* 0x000000080000780c */ /* 0x000fe20000704270 */
[----:B------:R-:W-:Y:S01]  /*3860*/  BSSY B1, `(.L_x_99) ;  /* 0x0000006000017945 */ /* 0x000fe20003800000 */
[----:B-1--4-:R-:W-:Y:S01]  /*3870*/  FFMA R5, R54, R58, R3 ;  /* 0x0000003a36057223 */ /* 0x012fe20000000003 */
[----:B------:R-:W-:-:S05]  /*3880*/  @P2 IMAD.MOV.U32 R3, RZ, RZ, R11 ;  /* 0x000000ffff032224 */ /* 0x000fca00078e000b */
[----:B------:R1:W-:Y:S05]  /*3890*/  @P2 STG.E desc[UR36][R2.64+0xe0], R5 ;  /* 0x0000e00502002986 */ /* 0x0003ea000c101924 */
[----:B------:R-:W-:Y:S05]  /*38a0*/  @!P0 BRA `(.L_x_100) ;  /* 0x0000000000048947 */ /* 0x000fea0003800000 */
[----:B------:R4:W5:Y:S02]  /*38b0*/  LDG.E.LTC128B R22, desc[UR36][R8.64+0xe4] ;  /* 0x0000e42408167981 */ /* 0x000964000c1e1920 */
.L_x_100:
[----:B------:R-:W-:Y:S05]  /*38c0*/  BSYNC B1 ;  /* 0x0000000000017941 */ /* 0x000fea0003800000 */
.L_x_99:
[----:B-----5:R-:W-:-:S04]  /*38d0*/  FMUL R22, R22, R59 ;  /* 0x0000003b16167220 */ /* 0x020fc80000400000 */
[----:B------:R-:W-:Y:S01]  /*38e0*/  FFMA R55, R55, R58, R22 ;  /* 0x0000003a37377223 */ /* 0x000fe20000000016 */
[----:B------:R-:W-:Y:S06]  /*38f0*/  @!P0 BRA `(.L_x_101) ;  /* 0x0000000800088947 */ /* 0x000fec0003800000 */
[----:B------:R0:W-:Y:S01]  /*3900*/  STG.E desc[UR36][R10.64+0xe4], R55 ;  /* 0x0000e4370a007986 */ /* 0x0001e2000c101924 */
[----:B------:R-:W-:Y:S05]  /*3910*/  BRA `(.L_x_101) ;  /* 0x0000000800007947 */ /* 0x000fea0003800000 */
.L_x_40:
[----:B------:R-:W-:Y:S01]  /*3920*/  ISETP.GT.AND P3, PT, R3, 0x1, PT ;  /* 0x000000010300780c */ /* 0x000fe20003f64270 */
[----:B------:R-:W-:Y:S01]  /*3930*/  ULDC.64 UR4, c[0x0][0x5c0] ;  /* 0x0001700000047ab9 */ /* 0x000fe20000000a00 */
[-C--:B------:R-:W-:Y:S01]  /*3940*/  FMUL R9, R24, R58.reuse ;  /* 0x0000003a18097220 */ /* 0x080fe20000400000 */
[----:B------:R-:W-:Y:S01]  /*3950*/  LEA R4, P1, R72, UR4, 0x2 ;  /* 0x0000000448047c11 */ /* 0x000fe2000f8210ff */
[-C--:B------:R-:W-:Y:S01]  /*3960*/  FMUL R25, R25, R58.reuse ;  /* 0x0000003a19197220 */ /* 0x080fe20000400000 */
[----:B------:R-:W-:Y:S01]  /*3970*/  ISETP.GT.AND P2, PT, R0, RZ, P3 ;  /* 0x000000ff0000720c */ /* 0x000fe20001f44270 */
[-C--:B------:R-:W-:Y:S01]  /*3980*/  FMUL R27, R27, R58.reuse ;  /* 0x0000003a1b1b7220 */ /* 0x080fe20000400000 */
[----:B------:R-:W-:Y:S01]  /*3990*/  LEA.HI.X R5, R72, UR5, R7, 0x2, P1 ;  /* 0x0000000548057c11 */ /* 0x000fe200088f1407 */
[-C--:B------:R-:W-:Y:S01]  /*39a0*/  FMUL R11, R28, R58.reuse ;  /* 0x0000003a1c0b7220 */ /* 0x080fe20000400000 */
[----:B------:R-:W-:Y:S01]  /*39b0*/  ISETP.GT.AND P0, PT, R0, 0x8, P0 ;  /* 0x000000080000780c */ /* 0x000fe20000704270 */
[----:B------:R-:W-:Y:S01]  /*39c0*/  FMUL R29, R29, R58 ;  /* 0x0000003a1d1d7220 */ /* 0x000fe20000400000 */
[C---:B------:R-:W-:Y:S01]  /*39d0*/  SHF.L.U64.HI R77, R76.reuse, 0x5, R77 ;  /* 0x000000054c4d7819 */ /* 0x040fe2000001024d */
[----:B------:R1:W-:Y:S01]  /*39e0*/  @P4 STG.E desc[UR36][R4.64], R9 ;  /* 0x0000000904004986 */ /* 0x0003e2000c101924 */
[----:B------:R-:W-:Y:S01]  /*39f0*/  LEA R6, P1, R76, R4, 0x5 ;  /* 0x000000044c067211 */ /* 0x000fe200078228ff */
[-C--:B------:R-:W-:Y:S01]  /*3a00*/  FMUL R31, R31, R58.reuse ;  /* 0x0000003a1f1f7220 */ /* 0x080fe20000400000 */
[----:B------:R-:W-:Y:S01]  /*3a10*/  ISETP.GT.AND P5, PT, R3, 0x8, PT ;  /* 0x000000080300780c */ /* 0x000fe20003fa4270 */
[-C--:B------:R-:W-:Y:S01]  /*3a20*/  FMUL R33, R33, R58.reuse ;  /* 0x0000003a21217220 */ /* 0x080fe20000400000 */
[C---:B------:R-:W-:Y:S01]  /*3a30*/  ISETP.GT.AND P3, PT, R0.reuse, 0x8, P3 ;  /* 0x000000080000780c */ /* 0x040fe20001f64270 */
[----:B------:R-:W-:Y:S01]  /*3a40*/  @P2 STG.E desc[UR36][R4.64+0x4], R25 ;  /* 0x0000041904002986 */ /* 0x000fe2000c101924 */
[----:B------:R-:W-:Y:S01]  /*3a50*/  ISETP.GT.AND P4, PT, R3, 0x9, PT ;  /* 0x000000090300780c */ /* 0x000fe20003f84270 */
[----:B------:R-:W-:Y:S01]  /*3a60*/  IMAD.X R7, R77, 0x1, R5, P1 ;  /* 0x000000014d077824 */ /* 0x000fe200008e0605 */
[C---:B------:R-:W-:Y:S01]  /*3a70*/  ISETP.GT.AND P2, PT, R0.reuse, RZ, P5 ;  /* 0x000000ff0000720c */ /* 0x040fe20002f44270 */
[-C--:B------:R-:W-:Y:S01]  /*3a80*/  FMUL R35, R35, R58.reuse ;  /* 0x0000003a23237220 */ /* 0x080fe20000400000 */
[----:B------:R-:W-:Y:S01]  /*3a90*/  ISETP.GT.AND P1, PT, R0, RZ, P4 ;  /* 0x000000ff0000720c */ /* 0x000fe20002724270 */
[-C--:B-1----:R-:W-:Y:S01]  /*3aa0*/  FMUL R9, R26, R58.reuse ;  /* 0x0000003a1a097220 */ /* 0x082fe20000400000 */
[C---:B------:R-:W-:Y:S01]  /*3ab0*/  ISETP.GT.AND P4, PT, R0.reuse, 0x8, P4 ;  /* 0x000000080000780c */ /* 0x040fe20002784270 */
[-C--:B------:R-:W-:Y:S01]  /*3ac0*/  FMUL R37, R37, R58.reuse ;  /* 0x0000003a25257220 */ /* 0x080fe20000400000 */
[-C--:B------:R-:W-:Y:S01]  /*3ad0*/  FMUL R39, R39, R58.reuse ;  /* 0x0000003a27277220 */ /* 0x080fe20000400000 */
[-C--:B------:R-:W-:Y:S01]  /*3ae0*/  FMUL R41, R41, R58.reuse ;  /* 0x0000003a29297220 */ /* 0x080fe20000400000 */
[----:B------:R1:W-:Y:S01]  /*3af0*/  @P0 STG.E desc[UR36][R6.64], R9 ;  /* 0x0000000906000986 */ /* 0x0003e2000c101924 */
[C---:B------:R-:W-:Y:S01]  /*3b00*/  ISETP.GT.AND P0, PT, R0.reuse, 0x8, P5 ;  /* 0x000000080000780c */ /* 0x040fe20002f04270 */
[-C--:B------:R-:W-:Y:S01]  /*3b10*/  FMUL R43, R43, R58.reuse ;  /* 0x0000003a2b2b7220 */ /* 0x080fe20000400000 */
[C---:B------:R-:W-:Y:S01]  /*3b20*/  ISETP.GT.AND P5, PT, R3.reuse, 0x10, PT ;  /* 0x000000100300780c */ /* 0x040fe20003fa4270 */
[----:B------:R-:W-:Y:S01]  /*3b30*/  @P3 STG.E desc[UR36][R6.64+0x4], R27 ;  /* 0x0000041b06003986 */ /* 0x000fe2000c101924 */
[----:B------:R-:W-:Y:S01]  /*3b40*/  ISETP.GT.AND P3, PT, R3, 0x11, PT ;  /* 0x000000110300780c */ /* 0x000fe20003f64270 */
[-C--:B------:R-:W-:Y:S01]  /*3b50*/  FMUL R45, R45, R58.reuse ;  /* 0x0000003a2d2d7220 */ /* 0x080fe20000400000 */
[-C--:B------:R-:W-:Y:S01]  /*3b60*/  FMUL R47, R47, R58.reuse ;  /* 0x0000003a2f2f7220 */ /* 0x080fe20000400000 */
[----:B------:R2:W-:Y:S01]  /*3b70*/  @P2 STG.E desc[UR36][R4.64+0x20], R11 ;  /* 0x0000200b04002986 */ /* 0x0005e2000c101924 */
[----:B------:R-:W-:Y:S01]  /*3b80*/  ISETP.GT.AND P2, PT, R0, RZ, P5 ;  /* 0x000000ff0000720c */ /* 0x000fe20002f44270 */
[-C--:B------:R-:W-:Y:S01]  /*3b90*/  FMUL R49, R49, R58.reuse ;  /* 0x0000003a31317220 */ /* 0x080fe20000400000 */
[-C--:B------:R-:W-:Y:S01]  /*3ba0*/  FMUL R51, R51, R58.reuse ;  /* 0x0000003a33337220 */ /* 0x080fe20000400000 */
[-C--:B-1----:R-:W-:Y:S01]  /*3bb0*/  FMUL R9, R30, R58.reuse ;  /* 0x0000003a1e097220 */ /* 0x082fe20000400000 */
[----:B------:R-:W-:Y:S01]  /*3bc0*/  @P1 STG.E desc[UR36][R4.64+0x24], R29 ;  /* 0x0000241d04001986 */ /* 0x000fe2000c101924 */
[C---:B------:R-:W-:Y:S01]  /*3bd0*/  ISETP.GT.AND P1, PT, R0.reuse, RZ, P3 ;  /* 0x000000ff0000720c */ /* 0x040fe20001f24270 */
[-C--:B------:R-:W-:Y:S01]  /*3be0*/  FMUL R53, R53, R58.reuse ;  /* 0x0000003a35357220 */ /* 0x080fe20000400000 */
[C---:B------:R-:W-:Y:S01]  /*3bf0*/  ISETP.GT.AND P3, PT, R0.reuse, 0x8, P3 ;  /* 0x000000080000780c */ /* 0x040fe20001f64270 */
[----:B------:R1:W-:Y:S01]  /*3c00*/  @P0 STG.E desc[UR36][R6.64+0x20], R9 ;  /* 0x0000200906000986 */ /* 0x0003e2000c101924 */
[----:B------:R-:W-:Y:S01]  /*3c10*/  ISETP.GT.AND P0, PT, R0, 0x8, P5 ;  /* 0x000000080000780c */ /* 0x000fe20002f04270 */
[-C--:B0-----:R-:W-:Y:S01]  /*3c20*/  FMUL R13, R54, R58.reuse ;  /* 0x0000003a360d7220 */ /* 0x081fe20000400000 */
[-C--:B--2---:R-:W-:Y:S01]  /*3c30*/  FMUL R11, R32, R58.reuse ;  /* 0x0000003a200b7220 */ /* 0x084fe20000400000 */
[C---:B------:R-:W-:Y:S01]  /*3c40*/  ISETP.GT.AND P5, PT, R3.reuse, 0x18, PT ;  /* 0x000000180300780c */ /* 0x040fe20003fa4270 */
[----:B------:R-:W-:Y:S01]  /*3c50*/  @P4 STG.E desc[UR36][R6.64+0x24], R31 ;  /* 0x0000241f06004986 */ /* 0x000fe2000c101924 */
[----:B------:R-:W-:Y:S01]  /*3c60*/  ISETP.GT.AND P4, PT, R3, 0x19, PT ;  /* 0x000000190300780c */ /* 0x000fe20003f84270 */
[----:B------:R-:W-:-:S02]  /*3c70*/  FMUL R55, R55, R58 ;  /* 0x0000003a37377220 */ /* 0x000fc40000400000 */
[----:B------:R0:W-:Y:S01]  /*3c80*/  @P2 STG.E desc[UR36][R4.64+0x40], R11 ;  /* 0x0000400b04002986 */ /* 0x0001e2000c101924 */
[----:B------:R-:W-:Y:S01]  /*3c90*/  ISETP.GT.AND P2, PT, R0, RZ, P5 ;  /* 0x000000ff0000720c */ /* 0x000fe20002f44270 */
[-C--:B-1----:R-:W-:Y:S02]  /*3ca0*/  FMUL R9, R34, R58.reuse ;  /* 0x0000003a22097220 */ /* 0x082fe40000400000 */
[----:B------:R-:W-:Y:S01]  /*3cb0*/  @P1 STG.E desc[UR36][R4.64+0x44], R33 ;  /* 0x0000442104001986 */ /* 0x000fe2000c101924 */
[C---:B------:R-:W-:Y:S02]  /*3cc0*/  ISETP.GT.AND P1, PT, R0.reuse, RZ, P4 ;  /* 0x000000ff0000720c */ /* 0x040fe40002724270 */
[C---:B------:R-:W-:Y:S01]  /*3cd0*/  ISETP.GT.AND P4, PT, R0.reuse, 0x8, P4 ;  /* 0x000000080000780c */ /* 0x040fe20002784270 */
[----:B------:R1:W-:Y:S01]  /*3ce0*/  @P0 STG.E desc[UR36][R6.64+0x40], R9 ;  /* 0x0000400906000986 */ /* 0x0003e2000c101924 */
[----:B------:R-:W-:Y:S02]  /*3cf0*/  ISETP.GT.AND P0, PT, R0, 0x8, P5 ;  /* 0x000000080000780c */ /* 0x000fe40002f04270 */
[----:B------:R-:W-:Y:S01]  /*3d00*/  ISETP.GT.AND P5, PT, R3, 0x20, PT ;  /* 0x000000200300780c */ /* 0x000fe20003fa4270 */
[----:B0-----:R-:W-:Y:S01]  /*3d10*/  FMUL R11, R36, R58 ;  /* 0x0000003a240b7220 */ /* 0x001fe20000400000 */
[----:B------:R-:W-:Y:S02]  /*3d20*/  @P3 STG.E desc[UR36][R6.64+0x44], R35 ;  /* 0x0000442306003986 */ /* 0x000fe4000c101924 */
[----:B------:R-:W-:-:S02]  /*3d30*/  ISETP.GT.AND P3, PT, R0, RZ, P5 ;  /* 0x000000ff0000720c */ /* 0x000fc40002f64270 */
[----:B------:R0:W-:Y:S01]  /*3d40*/  @P2 STG.E desc[UR36][R4.64+0x60], R11 ;  /* 0x0000600b04002986 */ /* 0x0001e2000c101924 */
[----:B------:R-:W-:Y:S01]  /*3d50*/  ISETP.GT.AND P2, PT, R3, 0x21, PT ;  /* 0x000000210300780c */ /* 0x000fe20003f44270 */
[-C--:B-1----:R-:W-:Y:S02]  /*3d60*/  FMUL R9, R38, R58.reuse ;  /* 0x0000003a26097220 */ /* 0x082fe40000400000 */
[----:B------:R-:W-:Y:S01]  /*3d70*/  @P1 STG.E desc[UR36][R4.64+0x64], R37 ;  /* 0x0000642504001986 */ /* 0x000fe2000c101924 */
[C---:B------:R-:W-:Y:S02]  /*3d80*/  ISETP.GT.AND P1, PT, R0.reuse, RZ, P2 ;  /* 0x000000ff0000720c */ /* 0x040fe40001724270 */
[C---:B------:R-:W-:Y:S01]  /*3d90*/  ISETP.GT.AND P2, PT, R0.reuse, 0x8, P2 ;  /* 0x000000080000780c */ /* 0x040fe20001744270 */
[----:B------:R1:W-:Y:S01]  /*3da0*/  @P0 STG.E desc[UR36][R6.64+0x60], R9 ;  /* 0x0000600906000986 */ /* 0x0003e2000c101924 */
[----:B------:R-:W-:Y:S01]  /*3db0*/  ISETP.GT.AND P0, PT, R0, 0x8, P5 ;  /* 0x000000080000780c */ /* 0x000fe20002f04270 */
[----:B0-----:R-:W-:-:S02]  /*3dc0*/  FMUL R11, R40, R58 ;  /* 0x0000003a280b7220 */ /* 0x001fc40000400000 */
[----:B------:R-:W-:Y:S04]  /*3dd0*/  @P4 STG.E desc[UR36][R6.64+0x64], R39 ;  /* 0x0000642706004986 */ /* 0x000fe8000c101924 */
[----:B------:R0:W-:Y:S01]  /*3de0*/  @P3 STG.E desc[UR36][R4.64+0x80], R11 ;  /* 0x0000800b04003986 */ /* 0x0001e2000c101924 */
[C---:B------:R-:W-:Y:S01]  /*3df0*/  ISETP.GT.AND P3, PT, R3.reuse, 0x28, PT ;  /* 0x000000280300780c */ /* 0x040fe20003f64270 */
[----:B-1----:R-:W-:Y:S02]  /*3e00*/  FMUL R9, R42, R58 ;  /* 0x0000003a2a097220 */ /* 0x002fe40000400000 */
[----:B------:R-:W-:Y:S01]  /*3e10*/  @P1 STG.E desc[UR36][R4.64+0x84], R41 ;  /* 0x0000842904001986 */ /* 0x000fe2000c101924 */
[----:B------:R-:W-:Y:S02]  /*3e20*/  ISETP.GT.AND P5, PT, R0, RZ, P3 ;  /* 0x000000ff0000720c */ /* 0x000fe40001fa4270 */
[C---:B------:R-:W-:Y:S01]  /*3e30*/  ISETP.GT.AND P1, PT, R3.reuse, 0x29, PT ;  /* 0x000000290300780c */ /* 0x040fe20003f24270 */
[----:B------:R1:W-:Y:S01]  /*3e40*/  @P0 STG.E desc[UR36][R6.64+0x80], R9 ;  /* 0x0000800906000986 */ /* 0x0003e2000c101924 */
[----:B------:R-:W-:-:S02]  /*3e50*/  ISETP.GT.AND P0, PT, R3, 0x30, PT ;  /* 0x000000300300780c */ /* 0x000fc40003f04270 */
[----:B------:R-:W-:Y:S01]  /*3e60*/  ISETP.GT.AND P4, PT, R0, RZ, P1 ;  /* 0x000000ff0000720c */ /* 0x000fe20000f84270 */
[-C--:B0-----:R-:W-:Y:S01]  /*3e70*/  FMUL R11, R44, R58.reuse ;  /* 0x0000003a2c0b7220 */ /* 0x081fe20000400000 */
[C---:B------:R-:W-:Y:S01]  /*3e80*/  ISETP.GT.AND P3, PT, R0.reuse, 0x8, P3 ;  /* 0x000000080000780c */ /* 0x040fe20001f64270 */
[----:B------:R-:W-:Y:S01]  /*3e90*/  @P2 STG.E desc[UR36][R6.64+0x84], R43 ;  /* 0x0000842b06002986 */ /* 0x000fe2000c101924 */
[C---:B------:R-:W-:Y:S02]  /*3ea0*/  ISETP.GT.AND P1, PT, R0.reuse, 0x8, P1 ;  /* 0x000000080000780c */ /* 0x040fe40000f24270 */
[----:B------:R-:W-:Y:S01]  /*3eb0*/  ISETP.GT.AND P2, PT, R3, 0x31, PT ;  /* 0x000000310300780c */ /* 0x000fe20003f44270 */
[----:B------:R0:W-:Y:S01]  /*3ec0*/  @P5 STG.E desc[UR36][R4.64+0xa0], R11 ;  /* 0x0000a00b04005986 */ /* 0x0001e2000c101924 */
[----:B------:R-:W-:Y:S01]  /*3ed0*/  ISETP.GT.AND P5, PT, R0, RZ, P0 ;  /* 0x000000ff0000720c */ /* 0x000fe200007a4270 */
[----:B-1----:R-:W-:Y:S01]  /*3ee0*/  FMUL R9, R46, R58 ;  /* 0x0000003a2e097220 */ /* 0x002fe20000400000 */
[----:B------:R-:W-:-:S03]  /*3ef0*/  ISETP.GT.AND P0, PT, R0, 0x8, P0 ;  /* 0x000000080000780c */ /* 0x000fc60000704270 */
[----:B------:R-:W-:Y:S01]  /*3f00*/  @P4 STG.E desc[UR36][R4.64+0xa4], R45 ;  /* 0x0000a42d04004986 */ /* 0x000fe2000c101924 */
[C---:B------:R-:W-:Y:S02]  /*3f10*/  ISETP.GT.AND P4, PT, R0.reuse, RZ, P2 ;  /* 0x000000ff0000720c */ /* 0x040fe40001784270 */
[----:B------:R-:W-:Y:S01]  /*3f20*/  ISETP.GT.AND P2, PT, R0, 0x8, P2 ;  /* 0x000000080000780c */ /* 0x000fe20001744270 */
[----:B------:R1:W-:Y:S01]  /*3f30*/  @P3 STG.E desc[UR36][R6.64+0xa0], R9 ;  /* 0x0000a00906003986 */ /* 0x0003e2000c101924 */
[C---:B------:R-:W-:Y:S01]  /*3f40*/  ISETP.GT.AND P3, PT, R3.reuse, 0x39, PT ;  /* 0x000000390300780c */ /* 0x040fe20003f64270 */
[----:B0-----:R-:W-:Y:S02]  /*3f50*/  FMUL R11, R48, R58 ;  /* 0x0000003a300b7220 */ /* 0x001fe40000400000 */
[----:B------:R-:W-:Y:S01]  /*3f60*/  @P1 STG.E desc[UR36][R6.64+0xa4], R47 ;  /* 0x0000a42f06001986 */ /* 0x000fe2000c101924 */
[----:B------:R-:W-:Y:S01]  /*3f70*/  ISETP.GT.AND P1, PT, R3, 0x38, PT ;  /* 0x000000380300780c */ /* 0x000fe20003f24270 */
[----:B------:R-:W-:-:S02]  /*3f80*/  @P5 IMAD.MOV.U32 R2, RZ, RZ, R4 ;  /* 0x000000ffff025224 */ /* 0x000fc400078e0004 */
[----:B------:R-:W-:Y:S02]  /*3f90*/  @P5 IMAD.MOV.U32 R3, RZ, RZ, R5 ;  /* 0x000000ffff035224 */ /* 0x000fe400078e0005 */
[----:B-1----:R-:W-:-:S03]  /*3fa0*/  FMUL R9, R50, R58 ;  /* 0x0000003a32097220 */ /* 0x002fc60000400000 */
[----:B------:R0:W-:Y:S01]  /*3fb0*/  @P5 STG.E desc[UR36][R2.64+0xc0], R11 ;  /* 0x0000c00b02005986 */ /* 0x0001e2000c101924 */
[C---:B------:R-:W-:Y:S02]  /*3fc0*/  ISETP.GT.AND P5, PT, R0.reuse, RZ, P3 ;  /* 0x000000ff0000720c */ /* 0x040fe40001fa4270 */
[----:B------:R-:W-:Y:S01]  /*3fd0*/  ISETP.GT.AND P3, PT, R0, 0x8, P3 ;  /* 0x000000080000780c */ /* 0x000fe20001f64270 */
[----:B0-----:R-:W-:Y:S02]  /*3fe0*/  @P4 IMAD.MOV.U32 R2, RZ, RZ, R4 ;  /* 0x000000ffff024224 */ /* 0x001fe400078e0004 */
[----:B------:R-:W-:Y:S01]  /*3ff0*/  FMUL R11, R52, R58 ;  /* 0x0000003a340b7220 */ /* 0x000fe20000400000 */
[----:B------:R-:W-:-:S05]  /*4000*/  @P4 IMAD.MOV.U32 R3, RZ, RZ, R5 ;  /* 0x000000ffff034224 */ /* 0x000fca00078e0005 */
[----:B------:R0:W-:Y:S01]  /*4010*/  @P4 STG.E desc[UR36][R2.64+0xc4], R49 ;  /* 0x0000c43102004986 */ /* 0x0001e2000c101924 */
[C---:B------:R-:W-:Y:S02]  /*4020*/  ISETP.GT.AND P4, PT, R0.reuse, RZ, P1 ;  /* 0x000000ff0000720c */ /* 0x040fe40000f84270 */
[----:B------:R-:W-:Y:S01]  /*4030*/  ISETP.GT.AND P1, PT, R0, 0x8, P1 ;  /* 0x000000080000780c */ /* 0x000fe20000f24270 */
[----:B0-----:R-:W-:Y:S02]  /*4040*/  @P0 IMAD.MOV.U32 R2, RZ, RZ, R6 ;  /* 0x000000ffff020224 */ /* 0x001fe400078e0006 */
[----:B------:R-:W-:-:S05]  /*4050*/  @P0 IMAD.MOV.U32 R3, RZ, RZ, R7 ;  /* 0x000000ffff030224 */ /* 0x000fca00078e0007 */
[----:B------:R0:W-:Y:S02]  /*4060*/  @P0 STG.E desc[UR36][R2.64+0xc0], R9 ;  /* 0x0000c00902000986 */ /* 0x0001e4000c101924 */
[----:B0-----:R-:W-:Y:S02]  /*4070*/  @P2 IMAD.MOV.U32 R2, RZ, RZ, R6 ;  /* 0x000000ffff022224 */ /* 0x001fe400078e0006 */
[----:B------:R-:W-:-:S05]  /*4080*/  @P2 IMAD.MOV.U32 R3, RZ, RZ, R7 ;  /* 0x000000ffff032224 */ /* 0x000fca00078e0007 */
[----:B------:R0:W-:Y:S02]  /*4090*/  @P2 STG.E desc[UR36][R2.64+0xc4], R51 ;  /* 0x0000c43302002986 */ /* 0x0001e4000c101924 */
[----:B0-----:R-:W-:Y:S02]  /*40a0*/  @P4 IMAD.MOV.U32 R2, RZ, RZ, R4 ;  /* 0x000000ffff024224 */ /* 0x001fe400078e0004 */
[----:B------:R-:W-:-:S05]  /*40b0*/  @P4 IMAD.MOV.U32 R3, RZ, RZ, R5 ;  /* 0x000000ffff034224 */ /* 0x000fca00078e0005 */
[----:B------:R0:W-:Y:S04]  /*40c0*/  @P4 STG.E desc[UR36][R2.64+0xe0], R11 ;  /* 0x0000e00b02004986 */ /* 0x0001e8000c101924 */
[----:B------:R1:W-:Y:S01]  /*40d0*/  @P5 STG.E desc[UR36][R4.64+0xe4], R53 ;  /* 0x0000e43504005986 */ /* 0x0003e2000c101924 */
[----:B0-----:R-:W-:Y:S02]  /*40e0*/  @P1 IMAD.MOV.U32 R2, RZ, RZ, R6 ;  /* 0x000000ffff021224 */ /* 0x001fe400078e0006 */
[----:B------:R-:W-:-:S05]  /*40f0*/  @P1 IMAD.MOV.U32 R3, RZ, RZ, R7 ;  /* 0x000000ffff031224 */ /* 0x000fca00078e0007 */
[----:B------:R1:W-:Y:S04]  /*4100*/  @P1 STG.E desc[UR36][R2.64+0xe0], R13 ;  /* 0x0000e00d02001986 */ /* 0x0003e8000c101924 */
[----:B------:R1:W-:Y:S02]  /*4110*/  @P3 STG.E desc[UR36][R6.64+0xe4], R55 ;  /* 0x0000e43706003986 */ /* 0x0003e4000c101924 */
.L_x_101:
[----:B------:R-:W-:Y:S05]  /*4120*/  BSYNC B0 ;  /* 0x0000000000007941 */ /* 0x000fea0003800000 */
.L_x_39:
[----:B-1----:R-:W2:Y:S01]  /*4130*/  LDL.64 R2, [R1] ;  /* 0x0000000001027983 */ /* 0x002ea20000100a00 */
[----:B------:R-:W-:Y:S01]  /*4140*/  ULDC.64 UR4, c[0x0][0x650] ;  /* 0x0001940000047ab9 */ /* 0x000fe20000000a00 */
[----:B------:R1:W-:Y:S01]  /*4150*/  SYNCS.ARRIVE.TRANS64.A1T0 RZ, [R66+UR47], RZ ;  /* 0x000000ff42ff79a7 */ /* 0x0003e2000810002f */
[----:B------:R-:W-:Y:S01]  /*4160*/  PRMT R0, RZ, 0x7610, R0 ;  /* 0x00007610ff007816 */ /* 0x000fe20000000000 */
[----:B------:R-:W-:Y:S02]  /*4170*/  IMAD.MOV.U32 R19, RZ, RZ, -0x1 ;  /* 0xffffffffff137424 */ /* 0x000fe400078e00ff */
[----:B------:R-:W-:Y:S01]  /*4180*/  IMAD.MOV.U32 R22, RZ, RZ, -0x1 ;  /* 0xffffffffff167424 */ /* 0x000fe200078e00ff */
[----:B--2---:R-:W-:-:S04]  /*4190*/  LEA R18, P0, R2, R18, 0x1 ;  /* 0x0000001202127211 */ /* 0x004fc800078008ff */
[----:B------:R-:W-:Y:S01]  /*41a0*/  LEA.HI.X R17, R2, R17, R23, 0x1, P0 ;  /* 0x0000001102117211 */ /* 0x000fe200000f0c17 */
[----:B------:R-:W-:Y:S01]  /*41b0*/  IMAD.MOV.U32 R2, RZ, RZ, -0x1 ;  /* 0xffffffffff027424 */ /* 0x000fe200078e00ff */
[----:B------:R-:W-:-:S04]  /*41c0*/  ISETP.GE.U32.AND P0, PT, R18, UR4, PT ;  /* 0x0000000412007c0c */ /* 0x000fc8000bf06070 */
[----:B------:R-:W-:-:S13]  /*41d0*/  ISETP.GE.U32.AND.EX P0, PT, R17, UR5, PT, P0 ;  /* 0x0000000511007c0c */ /* 0x000fda000bf06100 */
[----:B-1----:R-:W-:Y:S05]  /*41e0*/  @P0 BRA `(.L_x_102) ;  /* 0x0000000400700947 */ /* 0x002fea0003800000 */
[----:B0--3--:R-:W0:Y:S01]  /*41f0*/  S2R R10, SR_CTAID.X ;  /* 0x00000000000a7919 */ /* 0x009e220000002500 */
[----:B----4-:R-:W1:Y:S01]  /*4200*/  LDC.64 R8, c[0x0][0x628] ;  /* 0x00018a00ff087b82 */ /* 0x010e620000000a00 */
[----:B------:R-:W-:Y:S01]  /*4210*/  ULDC UR4, c[0x0][0x150] ;  /* 0x0000540000047ab9 */ /* 0x000fe20000000800 */
[----:B------:R-:W-:Y:S01]  /*4220*/  IMAD.MOV.U32 R6, RZ, RZ, R18 ;  /* 0x000000ffff067224 */ /* 0x000fe200078e0012 */
[----:B------:R-:W2:Y:S01]  /*4230*/  S2R R20, SR_CTAID.Y ;  /* 0x0000000000147919 */ /* 0x000ea20000002600 */
[----:B------:R-:W-:-:S04]  /*4240*/  IMAD.MOV.U32 R7, RZ, RZ, R17 ;  /* 0x000000ffff077224 */ /* 0x000fc800078e0011 */
[----:B------:R-:W3:Y:S08]  /*4250*/  LDC R15, c[0x0][0x144] ;  /* 0x00005100ff0f7b82 */ /* 0x000ef00000000800 */
[----:B------:R-:W4:Y:S08]  /*4260*/  LDC R0, c[0x0][0x630] ;  /* 0x00018c00ff007b82 */ /* 0x000f300000000800 */
[----:B------:R-:W2:Y:S01]  /*4270*/  LDC.64 R12, c[0x0][0x620] ;  /* 0x00018800ff0c7b82 */ /* 0x000ea20000000a00 */
[----:B-1----:R-:W-:-:S04]  /*4280*/  ISETP.NE.U32.AND P0, PT, R8, RZ, PT ;  /* 0x000000ff0800720c */ /* 0x002fc80003f05070 */
[----:B------:R-:W-:Y:S02]  /*4290*/  ISETP.NE.AND.EX P0, PT, R9, RZ, PT, P0 ;  /* 0x000000ff0900720c */ /* 0x000fe40003f05300 */
[----:B0-----:R-:W-:-:S05]  /*42a0*/  I2FP.F32.U32 R2, R10 ;  /* 0x0000000a00027245 */ /* 0x001fca0000201000 */
[----:B------:R-:W-:-:S04]  /*42b0*/  FMUL R2, R2, UR4 ;  /* 0x0000000402027c20 */ /* 0x000fc80008400000 */
[----:B------:R0:W1:Y:S02]  /*42c0*/  F2I.U32.TRUNC.NTZ R14, R2 ;  /* 0x00000002000e7305 */ /* 0x000064000020f000 */
[----:B---34-:R-:W-:Y:S05]  /*42d0*/  @!P0 BRA `(.L_x_103) ;  /* 0x0000000000288947 */ /* 0x018fea0003800000 */
[----:B------:R-:W3:Y:S02]  /*42e0*/  LDC R3, c[0x0][0x634] ;  /* 0x00018d00ff037b82 */ /* 0x000ee40000000800 */
[----:B---3--:R-:W-:-:S05]  /*42f0*/  IADD3 R7, P0, R18, R3, RZ ;  /* 0x0000000312077210 */ /* 0x008fca0007f1e0ff */
[----:B------:R-:W-:-:S04]  /*4300*/  IMAD.X R11, RZ, RZ, R17, P0 ;  /* 0x000000ffff0b7224 */ /* 0x000fc800000e0611 */
[----:B0-----:R-:W-:-:S04]  /*4310*/  IMAD.WIDE.U32 R2, R11, R8, RZ ;  /* 0x000000080b027225 */ /* 0x001fc800078e00ff */
[----:B------:R-:W-:-:S04]  /*4320*/  IMAD.WIDE.U32 R4, P0, R7, R9, R2 ;  /* 0x0000000907047225 */ /* 0x000fc80007800002 */
[----:B------:R-:W-:-:S04]  /*4330*/  IMAD.WIDE.U32 R2, R7, R8, RZ ;  /* 0x0000000807027225 */ /* 0x000fc800078e00ff */
[----:B------:R-:W-:Y:S01]  /*4340*/  IMAD.X R7, RZ, RZ, RZ, P0 ;  /* 0x000000ffff077224 */ /* 0x000fe200000e06ff */
[----:B------:R-:W-:Y:S01]  /*4350*/  IADD3 RZ, P0, R3, R4, RZ ;  /* 0x0000000403ff7210 */ /* 0x000fe20007f1e0ff */
[----:B------:R-:W-:-:S04]  /*4360*/  IMAD.MOV.U32 R6, RZ, RZ, R5 ;  /* 0x000000ffff067224 */ /* 0x000fc800078e0005 */
[----:B------:R-:W-:-:S08]  /*4370*/  IMAD.WIDE.U32.X R6, R11, R9, R6, P0 ;  /* 0x000000090b067225 */ /* 0x000fd000000e0406 */
.L_x_103:
[----:B------:R-:W3:Y:S01]  /*4380*/  LDC.64 R26, c[0x0][0x640] ;  /* 0x00019000ff1a7b82 */ /* 0x000ee20000000a00 */
[-C--:B------:R-:W-:Y:S01]  /*4390*/  SHF.R.U64 R11, R6, R0.reuse, R7 ;  /* 0x00000000060b7219 */ /* 0x080fe20000001207 */
[----:B------:R-:W-:Y:S01]  /*43a0*/  IMAD.MOV.U32 R19, RZ, RZ, R17 ;  /* 0x000000ffff137224 */ /* 0x000fe200078e0011 */
[----:B------:R-:W-:Y:S01]  /*43b0*/  SHF.R.U32.HI R0, RZ, R0, R7 ;  /* 0x00000000ff007219 */ /* 0x000fe20000011607 */
[----:B-1----:R-:W-:Y:S01]  /*43c0*/  IMAD.MOV R14, RZ, RZ, -R14 ;  /* 0x000000ffff0e7224 */ /* 0x002fe200078e0a0e */
[----:B------:R-:W-:Y:S01]  /*43d0*/  IADD3 R5, P0, RZ, -R11, RZ ;  /* 0x8000000bff057210 */ /* 0x000fe20007f1e0ff */
[----:B------:R-:W-:Y:S01]  /*43e0*/  ULDC UR4, c[0x0][0x154] ;  /* 0x0000550000047ab9 */ /* 0x000fe20000000800 */
[----:B------:R-:W-:Y:S01]  /*43f0*/  IMAD.MOV.U32 R7, RZ, RZ, 0x1 ;  /* 0x00000001ff077424 */ /* 0x000fe200078e00ff */
[----:B------:R-:W1:Y:S01]  /*4400*/  LDC R4, c[0x0][0x618] ;  /* 0x00018600ff047b82 */ /* 0x000e620000000800 */
[----:B------:R-:W-:Y:S02]  /*4410*/  IMAD R22, R15, R14, R10 ;  /* 0x0000000e0f167224 */ /* 0x000fe400078e020a */
[----:B------:R-:W-:-:S04]  /*4420*/  IMAD.X R3, RZ, RZ, ~R0, P0 ;  /* 0x000000ffff037224 */ /* 0x000fc800000e0e00 */
[-C--:B--2---:R-:W-:Y:S01]  /*4430*/  IMAD R0, R3, R12.reuse, RZ ;  /* 0x0000000c03007224 */ /* 0x084fe200078e02ff */
[----:B------:R-:W2:Y:S01]  /*4440*/  LDC R6, c[0x0][0x608] ;  /* 0x00018200ff067b82 */ /* 0x000ea20000000800 */
[----:B0-----:R-:W-:-:S04]  /*4450*/  IMAD.WIDE.U32 R2, R5, R12, R18 ;  /* 0x0000000c05027225 */ /* 0x001fc800078e0012 */
[----:B------:R-:W-:Y:S01]  /*4460*/  IMAD R5, R5, R13, R0 ;  /* 0x0000000d05057224 */ /* 0x000fe200078e0200 */
[----:B------:R-:W-:Y:S02]  /*4470*/  I2FP.F32.U32 R0, R20 ;  /* 0x0000001400007245 */ /* 0x000fe40000201000 */
[----:B------:R-:W0:Y:S01]  /*4480*/  LDC R24, c[0x0][0x658] ;  /* 0x00019600ff187b82 */ /* 0x000e220000000800 */
[----:B------:R-:W-:Y:S01]  /*4490*/  IMAD.IADD R3, R3, 0x1, R5 ;  /* 0x0000000103037824 */ /* 0x000fe200078e0205 */
[----:B---3--:R-:W-:Y:S01]  /*44a0*/  ISETP.NE.U32.AND P0, PT, R26, RZ, PT ;  /* 0x000000ff1a00720c */ /* 0x008fe20003f05070 */
[----:B------:R-:W-:Y:S01]  /*44b0*/  FMUL R0, R0, UR4 ;  /* 0x0000000400007c20 */ /* 0x000fe20008400000 */
[----:B------:R-:W-:Y:S02]  /*44c0*/  IMAD.MOV.U32 R5, RZ, RZ, -0x1 ;  /* 0xffffffffff057424 */ /* 0x000fe400078e00ff */
[----:B------:R-:W-:Y:S01]  /*44d0*/  ISETP.NE.AND.EX P0, PT, R27, RZ, PT, P0 ;  /* 0x000000ff1b00720c */ /* 0x000fe20003f05300 */
[----:B------:R3:W4:Y:S01]  /*44e0*/  F2I.U32.TRUNC.NTZ R12, R0 ;  /* 0x00000000000c7305 */ /* 0x000722000020f000 */
[----:B------:R-:W3:Y:S01]  /*44f0*/  LDC R15, c[0x0][0x148] ;  /* 0x00005200ff0f7b82 */ /* 0x000ee20000000800 */
[----:B-1----:R-:W-:-:S02]  /*4500*/  SHF.R.U64 R10, R2, R4, R3 ;  /* 0x00000004020a7219 */ /* 0x002fc40000001203 */
[----:B------:R-:W-:-:S05]  /*4510*/  SHF.R.U32.HI R3, RZ, R4, R3 ;  /* 0x00000004ff037219 */ /* 0x000fca0000011603 */
[----:B------:R-:W1:Y:S01]  /*4520*/  LDC R14, c[0x0][0x600] ;  /* 0x00018000ff0e7b82 */ /* 0x000e620000000800 */
[-CC-:B--2---:R-:W-:Y:S02]  /*4530*/  SHF.R.U64 R8, R10, R6.reuse, R3.reuse ;  /* 0x000000060a087219 */ /* 0x184fe40000001203 */
[----:B------:R-:W-:-:S05]  /*4540*/  SHF.R.U32.HI R3, RZ, R6, R3 ;  /* 0x00000006ff037219 */ /* 0x000fca0000011603 */
[----:B------:R-:W2:Y:S01]  /*4550*/  LDC R21, c[0x0][0x648] ;  /* 0x00019200ff157b82 */ /* 0x000ea20000000800 */
[-CC-:B0-----:R-:W-:Y:S02]  /*4560*/  SHF.R.U64 R13, R8, R24.reuse, R3.reuse ;  /* 0x00000018080d7219 */ /* 0x181fe40000001203 */
[-C--:B------:R-:W-:Y:S02]  /*4570*/  SHF.L.U32 R5, R5, R24.reuse, RZ ;  /* 0x0000001805057219 */ /* 0x080fe400000006ff */
[-C--:B------:R-:W-:Y:S01]  /*4580*/  SHF.R.U32.HI R3, RZ, R24.reuse, R3 ;  /* 0x00000018ff037219 */ /* 0x080fe20000011603 */
[----:B------:R-:W-:Y:S01]  /*4590*/  IMAD.MOV.U32 R2, RZ, RZ, R13 ;  /* 0x000000ffff027224 */ /* 0x000fe200078e000d */
[----:B------:R-:W-:Y:S01]  /*45a0*/  SHF.L.U32 R24, R7, R24, RZ ;  /* 0x0000001807187219 */ /* 0x000fe200000006ff */
[----:B------:R-:W0:Y:S01]  /*45b0*/  LDC R25, c[0x0][0x638] ;  /* 0x00018e00ff197b82 */ /* 0x000e220000000800 */
[----:B------:R-:W-:-:S07]  /*45c0*/  LOP3.LUT R19, RZ, R5, RZ, 0x33, !PT ;  /* 0x00000005ff137212 */ /* 0x000fce00078e33ff */
[----:B------:R-:W0:Y:S01]  /*45d0*/  LDC R28, c[0x0][0x610] ;  /* 0x00018400ff1c7b82 */ /* 0x000e220000000800 */
[----:B----4-:R-:W-:Y:S05]  /*45e0*/  @!P0 BRA `(.L_x_104) ;  /* 0x0000000000288947 */ /* 0x010fea0003800000 */
[----:B---3--:R-:W3:Y:S02]  /*45f0*/  LDC R0, c[0x0][0x64c] ;  /* 0x00019300ff007b82 */ /* 0x008ee40000000800 */
[----:B---3--:R-:W-:-:S05]  /*4600*/  IADD3 R7, P0, R13, R0, RZ ;  /* 0x000000000d077210 */ /* 0x008fca0007f1e0ff */
        /* <DEDUP_REMOVED lines=8> */
.L_x_104:
[----:B------:R-:W4:Y:S01]  /*4690*/  LDC R4, c[0x0][0x65c] ;  /* 0x00019700ff047b82 */ /* 0x000f220000000800 */
[----:B--23--:R-:W-:Y:S01]  /*46a0*/  SHF.R.U64 R0, R2, R21, R3 ;  /* 0x0000001502007219 */ /* 0x00cfe20000001203 */
[----:B-1----:R-:W-:Y:S01]  /*46b0*/  VIADD R3, R14, 0xffffffff ;  /* 0xffffffff0e037836 */ /* 0x002fe20000000000 */
[----:B------:R-:W-:Y:S01]  /*46c0*/  LOP3.LUT R19, R8, R19, RZ, 0xc0, !PT ;  /* 0x0000001308137212 */ /* 0x000fe200078ec0ff */
[----:B------:R-:W-:Y:S02]  /*46d0*/  IMAD.MOV R12, RZ, RZ, -R12 ;  /* 0x000000ffff0c7224 */ /* 0x000fe400078e0a0c */
[----:B------:R-:W-:Y:S01]  /*46e0*/  IMAD.MOV R2, RZ, RZ, -R0 ;  /* 0x000000ffff027224 */ /* 0x000fe200078e0a00 */
[----:B------:R-:W-:Y:S01]  /*46f0*/  LOP3.LUT R3, R10, R3, RZ, 0xc0, !PT ;  /* 0x000000030a037212 */ /* 0x000fe200078ec0ff */
[----:B------:R-:W-:Y:S02]  /*4700*/  IMAD R19, R24, R0, R19 ;  /* 0x0000000018137224 */ /* 0x000fe400078e0213 */
[----:B0-----:R-:W-:-:S04]  /*4710*/  IMAD R0, R2, R25, R13 ;  /* 0x0000001902007224 */ /* 0x001fc800078e020d */
[----:B------:R-:W-:Y:S01]  /*4720*/  IMAD R2, R0, R14, R3 ;  /* 0x0000000e00027224 */ /* 0x000fe200078e0203 */
[----:B----4-:R-:W-:Y:S01]  /*4730*/  ISETP.NE.AND P0, PT, R4, 0x1, PT ;  /* 0x000000010400780c */ /* 0x010fe20003f05270 */
[----:B------:R-:W-:-:S05]  /*4740*/  IMAD.MOV.U32 R4, RZ, RZ, 0x1 ;  /* 0x00000001ff047424 */ /* 0x000fca00078e00ff */
[----:B------:R-:W-:-:S07]  /*4750*/  PRMT R0, R4, 0x7610, R0 ;  /* 0x0000761004007816 */ /* 0x000fce0000000000 */
[----:B------:R-:W-:-:S04]  /*4760*/  @P0 IMAD R22, R15, R12, R20 ;  /* 0x0000000c0f160224 */ /* 0x000fc800078e0214 */
[----:B------:R-:W-:-:S05]  /*4770*/  IMAD R19, R19, R28, R22 ;  /* 0x0000001c13137224 */ /* 0x000fca00078e0216 */
[----:B------:R-:W-:Y:S02]  /*4780*/  SEL R22, R2, R19, !P0 ;  /* 0x0000001302167207 */ /* 0x000fe40004000000 */
[----:B------:R-:W-:Y:S01]  /*4790*/  SEL R19, R19, R2, !P0 ;  /* 0x0000000213137207 */ /* 0x000fe20004000000 */
[----:B------:R-:W-:-:S07]  /*47a0*/  IMAD.MOV.U32 R2, RZ, RZ, R11 ;  /* 0x000000ffff027224 */ /* 0x000fce00078e000b */
.L_x_102:
[----:B------:R-:W-:Y:S02]  /*47b0*/  LOP3.LUT P0, RZ, R0, 0xff, RZ, 0xc0, !PT ;  /* 0x000000ff00ff7812 */ /* 0x000fe4000780c0ff */
[----:B------:R-:W-:-:S11]  /*47c0*/  LOP3.LUT R75, R75, 0x1, RZ, 0x3c, !PT ;  /* 0x000000014b4b7812 */ /* 0x000fd600078e3cff */
[----:B------:R-:W-:Y:S05]  /*47d0*/  @P0 BRA `(.L_x_105) ;  /* 0xffffffd000340947 */ /* 0x000fea000383ffff */
[----:B------:R-:W-:Y:S05]  /*47e0*/  EXIT ;  /* 0x000000000000794d */ /* 0x000fea0003800000 */
.L_x_18:
[----:B------:R-:W-:-:S08]  /*47f0*/  ISETP.NE.AND P0, PT, R5, RZ, PT ;  /* 0x000000ff0500720c */ /* 0x000fd00003f05270 */
[----:B0-----:R-:W0:-:S00]  /*4800*/  USETMAXREG.DEALLOC.CTAPOOL 0x28 ;  /* 0x00000028000079c8 */ /* 0x001e0000080e0500 */
[----:B------:R-:W-:Y:S05]  /*4810*/  @P0 EXIT ;  /* 0x000000000000094d */ /* 0x000fea0003800000 */
[----:B0-----:R-:W-:Y:S01]  /*4820*/  LOP3.LUT P0, RZ, R8, 0xff, RZ, 0xc0, !PT ;  /* 0x000000ff08ff7812 */ /* 0x001fe2000780c0ff */
[----:B------:R-:W-:Y:S02]  /*4830*/  IMAD.MOV.U32 R0, RZ, RZ, 0x1 ;  /* 0x00000001ff007424 */ /* 0x000fe400078e00ff */
[----:B------:R-:W-:-:S10]  /*4840*/  IMAD.MOV.U32 R7, RZ, RZ, RZ ;  /* 0x000000ffff077224 */ /* 0x000fd400078e00ff */
[----:B------:R-:W-:Y:S05]  /*4850*/  @!P0 BRA `(.L_x_106) ;  /* 0x0000000c00908947 */ /* 0x000fea0003800000 */
[----:B------:R-:W0:Y:S01]  /*4860*/  S2UR UR9, SR_CgaCtaId ;  /* 0x00000000000979c3 */ /* 0x000e220000008800 */
[----:B------:R-:W-:Y:S01]  /*4870*/  UMOV UR13, 0x1 ;  /* 0x00000001000d7882 */ /* 0x000fe20000000000 */
[----:B------:R-:W-:Y:S01]  /*4880*/  LOP3.LUT P0, RZ, R4, 0x1f, RZ, 0xc0, !PT ;  /* 0x0000001f04ff7812 */ /* 0x000fe2000780c0ff */
[----:B------:R-:W-:Y:S01]  /*4890*/  ULDC UR5, c[0x0][0x658] ;  /* 0x0001960000057ab9 */ /* 0x000fe20000000800 */
[----:B------:R-:W-:Y:S01]  /*48a0*/  UMOV UR7, 0xffffffff ;  /* 0xffffffff00077882 */ /* 0x000fe20000000000 */
[----:B------:R-:W-:Y:S01]  /*48b0*/  BSSY B0, `(.L_x_106) ;  /* 0x00000de000007945 */ /* 0x000fe20003800000 */
[----:B------:R-:W-:Y:S01]  /*48c0*/  USHF.L.U32 UR7, UR7, UR5, URZ ;  /* 0x0000000507077299 */ /* 0x000fe2000800063f */
[C---:B------:R-:W-:Y:S01]  /*48d0*/  ISETP.NE.AND P2, PT, R3.reuse, RZ, PT ;  /* 0x000000ff0300720c */ /* 0x040fe20003f45270 */
[----:B------:R-:W-:Y:S01]  /*48e0*/  IMAD.MOV.U32 R8, RZ, RZ, 0x1 ;  /* 0x00000001ff087424 */ /* 0x000fe200078e00ff */
[----:B------:R-:W-:Y:S01]  /*48f0*/  ISETP.NE.OR P0, PT, R3, RZ, !P0 ;  /* 0x000000ff0300720c */ /* 0x000fe20004705670 */
[----:B------:R-:W-:Y:S01]  /*4900*/  IMAD.MOV.U32 R0, RZ, RZ, 0x1 ;  /* 0x00000001ff007424 */ /* 0x000fe200078e00ff */
[----:B------:R-:W-:Y:S01]  /*4910*/  LOP3.LUT R6, R16, 0x2, RZ, 0xfc, !PT ;  /* 0x0000000210067812 */ /* 0x000fe200078efcff */
[----:B------:R-:W-:Y:S01]  /*4920*/  IMAD.MOV.U32 R7, RZ, RZ, RZ ;  /* 0x000000ffff077224 */ /* 0x000fe200078e00ff */
[----:B------:R-:W-:Y:S01]  /*4930*/  ULDC UR4, c[0x0][0x600] ;  /* 0x0001800000047ab9 */ /* 0x000fe20000000800 */
[----:B------:R-:W-:Y:S01]  /*4940*/  UMOV UR18, 0x1111 ;  /* 0x0000111100127882 */ /* 0x000fe20000000000 */
[----:B------:R-:W-:-:S02]  /*4950*/  USHF.L.U32 UR5, UR13, UR5, URZ ;  /* 0x000000050d057299 */ /* 0x000fc4000800063f */
[----:B------:R-:W-:Y:S02]  /*4960*/  UIADD3 UR28, UR40, 0x1, URZ ;  /* 0x00000001281c7890 */ /* 0x000fe4000fffe03f */
[----:B------:R-:W-:Y:S02]  /*4970*/  UIADD3 UR4, UR4, -0x1, URZ ;  /* 0xffffffff04047890 */ /* 0x000fe4000fffe03f */
[----:B------:R-:W-:Y:S01]  /*4980*/  ULOP3.LUT UR7, URZ, UR7, URZ, 0x33, !UPT ;  /* 0x000000073f077292 */ /* 0x000fe2000f8e333f */
[----:B------:R-:W-:Y:S01]  /*4990*/  ULDC.64 UR24, c[0x0][0x198] ;  /* 0x0000660000187ab9 */ /* 0x000fe20000000a00 */
[----:B0-----:R-:W-:Y:S02]  /*49a0*/  USHF.R.U32.HI UR27, URZ, 0x2, UR9 ;  /* 0x000000023f1b7899 */ /* 0x001fe40008011609 */
[----:B------:R-:W-:Y:S02]  /*49b0*/  ULOP3.LUT UR8, UR9, 0x3, URZ, 0xc0, !UPT ;  /* 0x0000000309087892 */ /* 0x000fe4000f8ec03f */
[----:B------:R-:W-:-:S02]  /*49c0*/  USHF.L.U32 UR6, UR9, 0x4, URZ ;  /* 0x0000000409067899 */ /* 0x000fc4000800063f */
[----:B------:R-:W-:Y:S02]  /*49d0*/  USHF.L.U32 UR26, UR9, 0x9, URZ ;  /* 0x00000009091a7899 */ /* 0x000fe4000800063f */
[----:B------:R-:W-:Y:S02]  /*49e0*/  ULOP3.LUT UR9, UR9, 0xfffffffc, URZ, 0xc0, !UPT ;  /* 0xfffffffc09097892 */ /* 0x000fe4000f8ec03f */
[----:B------:R-:W-:Y:S02]  /*49f0*/  UISETP.GT.U32.AND UP0, UPT, UR8, 0xffff, UPT ;  /* 0x0000ffff0800788c */ /* 0x000fe4000bf04070 */
[----:B------:R-:W-:Y:S02]  /*4a00*/  ULOP3.LUT UR11, UR9, 0x1, URZ, 0xfc, !UPT ;  /* 0x00000001090b7892 */ /* 0x000fe4000f8efc3f */
[----:B------:R-:W-:Y:S02]  /*4a10*/  ULOP3.LUT UR12, UR9, 0x2, URZ, 0xfc, !UPT ;  /* 0x00000002090c7892 */ /* 0x000fe4000f8efc3f */
[----:B------:R-:W-:-:S02]  /*4a20*/  USHF.L.U32 UR10, UR13, UR9, URZ ;  /* 0x000000090d0a7299 */ /* 0x000fc4000800063f */
[----:B------:R-:W-:Y:S02]  /*4a30*/  ULOP3.LUT UR9, UR9, 0x3, URZ, 0xfc, !UPT ;  /* 0x0000000309097892 */ /* 0x000fe4000f8efc3f */
[----:B------:R-:W-:Y:S02]  /*4a40*/  USHF.L.U32 UR11, UR13, UR11, URZ ;  /* 0x0000000b0d0b7299 */ /* 0x000fe4000800063f */
[----:B------:R-:W-:Y:S02]  /*4a50*/  USHF.L.U32 UR12, UR13, UR12, URZ ;  /* 0x0000000c0d0c7299 */ /* 0x000fe4000800063f */
[----:B------:R-:W-:Y:S02]  /*4a60*/  USEL UR8, UR8, 0xffff, !UP0 ;  /* 0x0000ffff08087887 */ /* 0x000fe4000c000000 */
[----:B------:R-:W-:Y:S02]  /*4a70*/  USHF.L.U32 UR9, UR13, UR9, URZ ;  /* 0x000000090d097299 */ /* 0x000fe4000800063f */
[----:B------:R-:W-:-:S02]  /*4a80*/  ULOP3.LUT UR10, UR12, UR10, UR11, 0xfe, !UPT ;  /* 0x0000000a0c0a7292 */ /* 0x000fc4000f8efe0b */
[----:B------:R-:W-:Y:S02]  /*4a90*/  ULOP3.LUT UR8, UR8, 0xffff, URZ, 0xc0, !UPT ;  /* 0x0000ffff08087892 */ /* 0x000fe4000f8ec03f */
[----:B------:R-:W-:Y:S02]  /*4aa0*/  ULOP3.LUT UR6, UR6, 0x30, URZ, 0xc0, !UPT ;  /* 0x0000003006067892 */ /* 0x000fe4000f8ec03f */
[----:B------:R-:W-:Y:S02]  /*4ab0*/  ULOP3.LUT UR13, UR10, UR9, URZ, 0xfc, !UPT ;  /* 0x000000090a0d7292 */ /* 0x000fe4000f8efc3f */
[----:B------:R-:W-:-:S12]  /*4ac0*/  USHF.L.U32 UR18, UR18, UR8, URZ ;  /* 0x0000000812127299 */ /* 0x000fd8000800063f */
.L_x_118:
[----:B------:R-:W-:-:S03]  /*4ad0*/  UMOV UR8, 0xffffffff ;  /* 0xffffffff00087882 */ /* 0x000fc60000000000 */
[----:B------:R-:W-:Y:S05]  /*4ae0*/  BRA.DIV UR8, `(.L_x_107) ;  /* 0x0000001608687947 */ /* 0x000fea000b800000 */
[----:B------:R-:W-:-:S13]  /*4af0*/  ELECT P6, URZ, PT ;  /* 0x00000000003f782f */ /* 0x000fda00038c0000 */
.L_x_141:
[----:B------:R-:W0:Y:S01]  /*4b00*/  LDC R3, c[0x0][0x28c] ;  /* 0x0000a300ff037b82 */ /* 0x000e220000000800 */
[----:B------:R-:W-:Y:S01]  /*4b10*/  BSSY B1, `(.L_x_108) ;  /* 0x000003e000017945 */ /* 0x000fe20003800000 */
[----:B0-----:R-:W-:-:S13]  /*4b20*/  ISETP.LT.OR P6, PT, R3, 0x1, !P6 ;  /* 0x000000010300780c */ /* 0x001fda00077c1670 */
[----:B------:R-:W-:Y:S05]  /*4b30*/  @P6 BRA `(.L_x_109) ;  /* 0x0000000000ec6947 */ /* 0x000fea0003800000 */
[----:B------:R-:W-:Y:S01]  /*4b40*/  LEA R19, R19, UR27, 0x2 ;  /* 0x0000001b13137c11 */ /* 0x000fe2000f8e10ff */
[----:B------:R-:W-:Y:S01]  /*4b50*/  IMAD.MOV.U32 R12, RZ, RZ, RZ ;  /* 0x000000ffff0c7224 */ /* 0x000fe200078e00ff */
[----:B------:R-:W-:Y:S01]  /*4b60*/  LEA R22, R22, UR6, 0x6 ;  /* 0x0000000616167c11 */ /* 0x000fe2000f8e30ff */
[----:B------:R-:W-:Y:S02]  /*4b70*/  IMAD.U32 R13, RZ, RZ, UR28 ;  /* 0x0000001cff0d7e24 */ /* 0x000fe4000f8e00ff */
[----:B------:R-:W-:Y:S02]  /*4b80*/  IMAD.MOV.U32 R3, RZ, RZ, R0 ;  /* 0x000000ffff037224 */ /* 0x000fe400078e0000 */
[----:B------:R-:W-:Y:S02]  /*4b90*/  IMAD.MOV.U32 R4, RZ, RZ, R7 ;  /* 0x000000ffff047224 */ /* 0x000fe400078e0007 */
[----:B------:R-:W-:-:S07]  /*4ba0*/  IMAD.SHL.U32 R19, R19, 0x10, RZ ;  /* 0x0000001013137824 */ /* 0x000fce00078e00ff */
.L_x_113:
[----:B------:R-:W0:Y:S01]  /*4bb0*/  S2R R10, SR_CgaCtaId ;  /* 0x00000000000a7919 */ /* 0x000e220000008800 */
[----:B------:R-:W-:Y:S01]  /*4bc0*/  MOV R5, 0x400 ;  /* 0x0000040000057802 */ /* 0x000fe20000000f00 */
[----:B------:R-:W1:Y:S03]  /*4bd0*/  @!P2 LDC R9, c[0x0][0x500] ;  /* 0x00014000ff09ab82 */ /* 0x000e660000000800 */
[----:B0-----:R-:W-:Y:S02]  /*4be0*/  LEA R11, R10, R5, 0x18 ;  /* 0x000000050a0b7211 */ /* 0x001fe400078ec0ff */
[----:B------:R-:W-:-:S03]  /*4bf0*/  SHF.L.U32 R5, R3, 0x1f, RZ ;  /* 0x0000001f03057819 */ /* 0x000fc600000006ff */
[----:B------:R-:W-:-:S04]  /*4c00*/  IMAD R10, R4, 0x8, R11 ;  /* 0x00000008040a7824 */ /* 0x000fc800078e020b */
[----:B------:R-:W0:Y:S02]  /*4c10*/  SYNCS.PHASECHK.TRANS64.TRYWAIT P1, [R10+URZ+0x70], R5 ;  /* 0x000070050a0075a7 */ /* 0x000e24000802017f */
[----:B01----:R-:W-:Y:S05]  /*4c20*/  @!P1 BRA `(.L_x_110) ;  /* 0x0000001400389947 */ /* 0x003fea0003800000 */
.L_x_142:
[----:B0-----:R-:W-:Y:S01]  /*4c30*/  PRMT R5, R6, 0x9910, RZ ;  /* 0x0000991006057816 */ /* 0x001fe200000000ff */
[----:B------:R0:W-:Y:S03]  /*4c40*/  @!P2 SYNCS.ARRIVE.TRANS64 RZ, [R10+URZ], R9 ;  /* 0x000000090affa9a7 */ /* 0x0001e6000800003f */
[----:B------:R-:W-:-:S13]  /*4c50*/  ISETP.NE.AND P1, PT, R5, 0x2, PT ;  /* 0x000000020500780c */ /* 0x000fda0003f25270 */
[----:B0-----:R-:W-:Y:S05]  /*4c60*/  @P1 BRA `(.L_x_111) ;  /* 0x0000000000041947 */ /* 0x001fea0003800000 */
[----:B------:R-:W-:Y:S01]  /*4c70*/  BPT.TRAP 0x1 ;  /* 0x000000040000795c */ /* 0x000fe20000300000 */
.L_x_111:
[----:B------:R-:W-:Y:S05]  /*4c80*/  @P0 BRA `(.L_x_112) ;  /* 0x0000000000040947 */ /* 0x000fea0003800000 */
[----:B------:R-:W-:Y:S01]  /*4c90*/  BPT.TRAP 0x1 ;  /* 0x000000040000795c */ /* 0x000fe20000300000 */
.L_x_112:
[----:B------:R-:W-:Y:S01]  /*4ca0*/  R2UR UR8, R4 ;  /* 0x00000000040872ca */ /* 0x000fe200000e0000 */
[----:B------:R-:W-:Y:S01]  /*4cb0*/  VIADD R13, R13, 0xffffffff ;  /* 0xffffffff0d0d7836 */ /* 0x000fe20000000000 */
[----:B------:R-:W-:Y:S01]  /*4cc0*/  R2UR UR15, R11 ;  /* 0x000000000b0f72ca */ /* 0x000fe200000e0000 */
[----:B------:R-:W-:Y:S01]  /*4cd0*/  UIADD3 UR14, UP0, UR24, 0xf0, URZ ;  /* 0x000000f0180e7890 */ /* 0x000fe2000ff1e03f */
[----:B------:R-:W-:Y:S01]  /*4ce0*/  R2UR UR22, R19 ;  /* 0x00000000131672ca */ /* 0x000fe200000e0000 */
[----:B------:R-:W-:Y:S01]  /*4cf0*/  UIADD3 UR30, UP1, UR24, 0x1f0, URZ ;  /* 0x000001f0181e7890 */ /* 0x000fe2000ff3e03f */
[----:B------:R-:W-:Y:S01]  /*4d00*/  R2UR UR9, R10 ;  /* 0x000000000a0972ca */ /* 0x000fe200000e0000 */
[----:B------:R-:W-:Y:S01]  /*4d10*/  UPRMT UR19, URZ, 0x5410, UR18 ;  /* 0x000054103f137896 */ /* 0x000fe20008000012 */
[----:B------:R-:W-:Y:S01]  /*4d20*/  R2UR UR10, R12 ;  /* 0x000000000c0a72ca */ /* 0x000fe200000e0000 */
[----:B------:R-:W-:Y:S01]  /*4d30*/  VIADD R4, R4, 0x1 ;  /* 0x0000000104047836 */ /* 0x000fe20000000000 */
[----:B------:R-:W-:Y:S01]  /*4d40*/  R2UR UR12, R2 ;  /* 0x00000000020c72ca */ /* 0x000fe200000e0000 */
[----:B------:R-:W-:Y:S01]  /*4d50*/  UPRMT UR29, URZ, 0x5410, UR13 ;  /* 0x000054103f1d7896 */ /* 0x000fe2000800000d */
[----:B------:R-:W-:Y:S01]  /*4d60*/  R2UR UR23, R22 ;  /* 0x00000000161772ca */ /* 0x000fe200000e0000 */
[----:B------:R-:W-:Y:S01]  /*4d70*/  USHF.L.U32 UR8, UR8, 0xb, URZ ;  /* 0x0000000b08087899 */ /* 0x000fe2000800063f */
[----:B------:R-:W-:Y:S01]  /*4d80*/  ISETP.GT.AND P3, PT, R13, 0x1, PT ;  /* 0x000000010d00780c */ /* 0x000fe20003f64270 */
[----:B------:R-:W-:Y:S01]  /*4d90*/  UIADD3.X UR31, URZ, UR25, URZ, UP1, !UPT ;  /* 0x000000193f1f7290 */ /* 0x000fe20008ffe43f */
[----:B------:R-:W-:Y:S01]  /*4da0*/  ISETP.NE.AND P1, PT, R4, 0xe, PT ;  /* 0x0000000e0400780c */ /* 0x000fe20003f25270 */
[----:B------:R-:W-:Y:S01]  /*4db0*/  ULEA UR11, UR27, UR8, 0x9 ;  /* 0x000000081b0b7291 */ /* 0x000fe2000f8e483f */
[----:B------:R-:W-:Y:S01]  /*4dc0*/  VIADD R12, R12, 0x20 ;  /* 0x000000200c0c7836 */ /* 0x000fe20000000000 */
[----:B------:R-:W-:Y:S01]  /*4dd0*/  ULOP3.LUT UR8, UR8, 0x600, UR26, 0xf8, !UPT ;  /* 0x0000060008087892 */ /* 0x000fe2000f8ef81a */
[----:B------:R-:W-:Y:S01]  /*4de0*/  SEL R10, RZ, 0x1, P1 ;  /* 0x00000001ff0a7807 */ /* 0x000fe20000800000 */
[----:B------:R-:W-:Y:S01]  /*4df0*/  ULEA UR11, UR11, UR15, 0x2 ;  /* 0x0000000f0b0b7291 */ /* 0x000fe2000f8e103f */
[----:B------:R-:W-:Y:S01]  /*4e00*/  SEL R4, R4, RZ, P1 ;  /* 0x000000ff04047207 */ /* 0x000fe20000800000 */
[----:B------:R-:W-:Y:S01]  /*4e10*/  ULEA UR8, UR8, UR15, 0x2 ;  /* 0x0000000f08087291 */ /* 0x000fe2000f8e103f */
[----:B------:R-:W-:Y:S01]  /*4e20*/  LOP3.LUT R3, R3, R10, RZ, 0x3c, !PT ;  /* 0x0000000a03037212 */ /* 0x000fe200078e3cff */
[----:B------:R-:W-:-:S02]  /*4e30*/  UIADD3 UR20, UR11, 0x200, URZ ;  /* 0x000002000b147890 */ /* 0x000fc4000fffe03f */
[----:B------:R-:W-:Y:S02]  /*4e40*/  UIADD3.X UR15, URZ, UR25, URZ, UP0, !UPT ;  /* 0x000000193f0f7290 */ /* 0x000fe400087fe43f */
[----:B------:R-:W-:Y:S01]  /*4e50*/  UIADD3 UR21, UR8, 0x1c200, URZ ;  /* 0x0001c20008157890 */ /* 0x000fe2000fffe03f */
[----:B------:R-:W-:Y:S01]  /*4e60*/  UMOV UR16, 0x0 ;  /* 0x0000000000107882 */ /* 0x000fe20000000000 */
[----:B------:R-:W-:Y:S01]  /*4e70*/  UMOV UR17, 0x10000000 ;  /* 0x1000000000117882 */ /* 0x000fe20000000000 */
[----:B------:R-:W-:Y:S01]  /*4e80*/  UMOV UR11, UR22 ;  /* 0x00000016000b7c82 */ /* 0x000fe20008000000 */
[----:B------:R-:W-:-:S03]  /*4e90*/  UMOV UR8, UR20 ;  /* 0x0000001400087c82 */ /* 0x000fc60008000000 */
[----:B------:R0:W-:Y:S02]  /*4ea0*/  UTMALDG.3D.MULTICAST [UR8], [UR14], UR19, desc[UR16] ;  /* 0x000010080e0073b4 */ /* 0x0001e40008011813 */
[----:B0-----:R-:W-:Y:S01]  /*4eb0*/  UMOV UR8, UR21 ;  /* 0x0000001500087c82 */ /* 0x001fe20008000000 */
[----:B------:R-:W-:Y:S02]  /*4ec0*/  UMOV UR11, UR23 ;  /* 0x00000017000b7c82 */ /* 0x000fe40008000000 */
[----:B------:R0:W-:Y:S02]  /*4ed0*/  UTMALDG.3D.MULTICAST [UR8], [UR30], UR29, desc[UR16] ;  /* 0x000010081e0073b4 */ /* 0x0001e4000801181d */
[----:B0-----:R-:W-:Y:S05]  /*4ee0*/  @P3 BRA `(.L_x_113) ;  /* 0xfffffffc00303947 */ /* 0x001fea000383ffff */
.L_x_109:
[----:B------:R-:W-:Y:S05]  /*4ef0*/  BSYNC B1 ;  /* 0x0000000000017941 */ /* 0x000fea0003800000 */
.L_x_108:
[----:B------:R-:W2:Y:S01]  /*4f00*/  LDL.64 R10, [R1] ;  /* 0x00000000010a7983 */ /* 0x000ea20000100a00 */
[----:B------:R-:W-:Y:S01]  /*4f10*/  LOP3.LUT P4, RZ, R8, 0xff, RZ, 0xc0, !PT ;  /* 0x000000ff08ff7812 */ /* 0x000fe2000788c0ff */
[----:B------:R-:W-:Y:S01]  /*4f20*/  VIADD R4, R7, UR40 ;  /* 0x0000002807047c36 */ /* 0x000fe20008000000 */
[----:B------:R-:W-:Y:S01]  /*4f30*/  ULDC.64 UR8, c[0x0][0x650] ;  /* 0x0001940000087ab9 */ /* 0x000fe20000000a00 */
[----:B------:R-:W-:Y:S01]  /*4f40*/  IMAD.U32 R5, RZ, RZ, UR40 ;  /* 0x00000028ff057e24 */ /* 0x000fe2000f8e00ff */
[----:B------:R-:W-:Y:S01]  /*4f50*/  UISETP.GE.U32.AND UP0, UPT, UR40, 0xe, UPT ;  /* 0x0000000e2800788c */ /* 0x000fe2000bf06070 */
[----:B------:R-:W-:Y:S01]  /*4f60*/  BSSY B1, `(.L_x_114) ;  /* 0x0000070000017945 */ /* 0x000fe20003800000 */
[----:B------:R-:W-:Y:S01]  /*4f70*/  SHF.R.U32.HI R2, RZ, 0x1, R4 ;  /* 0x00000001ff027819 */ /* 0x000fe20000011604 */
[----:B------:R-:W-:Y:S01]  /*4f80*/  IMAD.MOV.U32 R19, RZ, RZ, -0x1 ;  /* 0xffffffffff137424 */ /* 0x000fe200078e00ff */
[----:B------:R-:W-:Y:S01]  /*4f90*/  ISETP.GT.U32.AND P1, PT, R4, 0xd, PT ;  /* 0x0000000d0400780c */ /* 0x000fe20003f24070 */
[----:B------:R-:W-:Y:S01]  /*4fa0*/  IMAD.MOV.U32 R22, RZ, RZ, -0x1 ;  /* 0xffffffffff167424 */ /* 0x000fe200078e00ff */
[----:B------:R-:W-:-:S02]  /*4fb0*/  PLOP3.LUT P3, PT, PT, PT, UP0, 0x80, 0x0 ;  /* 0x000000000000781c */ /* 0x000fc40003f6f008 */
[----:B------:R-:W-:Y:S01]  /*4fc0*/  ISETP.LT.U32.AND P1, PT, R5, 0xe, P1 ;  /* 0x0000000e0500780c */ /* 0x000fe20000f21070 */
[----:B------:R-:W0:Y:S01]  /*4fd0*/  @P4 S2R R8, SR_CgaCtaId ;  /* 0x0000000000084919 */ /* 0x000e220000008800 */
[----:B------:R-:W-:-:S04]  /*4fe0*/  @P4 MOV R3, 0x400 ;  /* 0x0000040000034802 */ /* 0x000fc80000000f00 */
[----:B0-----:R-:W-:Y:S01]  /*4ff0*/  @P4 LEA R8, R8, R3, 0x18 ;  /* 0x0000000308084211 */ /* 0x001fe200078ec0ff */
[----:B------:R-:W-:-:S03]  /*5000*/  IMAD.WIDE.U32 R2, R2, -0x6db6db6d, RZ ;  /* 0x9249249302027825 */ /* 0x000fc600078e00ff */
[----:B------:R0:W-:Y:S01]  /*5010*/  @P4 SYNCS.ARRIVE.TRANS64.A1T0 RZ, [R8+URZ+0x118], RZ ;  /* 0x000118ff08ff49a7 */ /* 0x0001e2000810003f */
[----:B------:R-:W-:Y:S01]  /*5020*/  IMAD.MOV.U32 R2, RZ, RZ, -0x1 ;  /* 0xffffffffff027424 */ /* 0x000fe200078e00ff */
[----:B------:R-:W-:Y:S02]  /*5030*/  SHF.R.U32.HI R5, RZ, 0x2, R3 ;  /* 0x00000002ff057819 */ /* 0x000fe40000011603 */
[----:B------:R-:W-:-:S03]  /*5040*/  SEL R3, RZ, 0x1, !P1 ;  /* 0x00000001ff037807 */ /* 0x000fc60004800000 */
[----:B------:R-:W-:Y:S01]  /*5050*/  IMAD R7, R5, -0xe, R4 ;  /* 0xfffffff205077824 */ /* 0x000fe200078e0204 */
[----:B------:R-:W-:Y:S02]  /*5060*/  LOP3.LUT R0, R0, R3, RZ, 0x3c, !PT ;  /* 0x0000000300007212 */ /* 0x000fe400078e3cff */
[----:B------:R-:W-:Y:S02]  /*5070*/  PRMT R3, RZ, 0x7610, R3 ;  /* 0x00007610ff037816 */ /* 0x000fe40000000003 */
[----:B------:R-:W-:Y:S02]  /*5080*/  @P3 LOP3.LUT R0, R0, 0x1, R5, 0x78, !PT ;  /* 0x0000000100003812 */ /* 0x000fe400078e7805 */
[----:B0-----:R-:W-:Y:S02]  /*5090*/  PRMT R8, RZ, 0x7610, R8 ;  /* 0x00007610ff087816 */ /* 0x001fe40000000008 */
[----:B--2---:R-:W-:-:S04]  /*50a0*/  IADD3 R18, P4, R18, R10, RZ ;  /* 0x0000000a12127210 */ /* 0x004fc80007f9e0ff */
[----:B------:R-:W-:Y:S01]  /*50b0*/  ISETP.GE.U32.AND P1, PT, R18, UR8, PT ;  /* 0x0000000812007c0c */ /* 0x000fe2000bf26070 */
[----:B------:R-:W-:-:S05]  /*50c0*/  IMAD.X R17, R17, 0x1, R23, P4 ;  /* 0x0000000111117824 */ /* 0x000fca00020e0617 */
[----:B------:R-:W-:-:S13]  /*50d0*/  ISETP.GE.U32.AND.EX P1, PT, R17, UR9, PT, P1 ;  /* 0x0000000911007c0c */ /* 0x000fda000bf26110 */
[----:B------:R-:W-:Y:S05]  /*50e0*/  @P1 BRA `(.L_x_115) ;  /* 0x00000004005c1947 */ /* 0x000fea0003800000 */
[----:B------:R-:W0:Y:S01]  /*50f0*/  S2R R11, SR_CTAID.X ;  /* 0x00000000000b7919 */ /* 0x000e220000002500 */
[----:B------:R-:W-:Y:S01]  /*5100*/  ULDC.64 UR8, c[0x0][0x628] ;  /* 0x00018a0000087ab9 */ /* 0x000fe20000000a00 */
[----:B------:R-:W1:Y:S01]  /*5110*/  LDC R12, c[0x0][0x144] ;  /* 0x00005100ff0c7b82 */ /* 0x000e620000000800 */
[----:B------:R-:W-:Y:S01]  /*5120*/  ISETP.NE.U32.AND P1, PT, RZ, UR8, PT ;  /* 0x00000008ff007c0c */ /* 0x000fe2000bf25070 */
[----:B------:R-:W2:Y:S01]  /*5130*/  S2R R9, SR_CTAID.Y ;  /* 0x0000000000097919 */ /* 0x000ea20000002600 */
[----:B------:R-:W-:Y:S01]  /*5140*/  ULDC UR10, c[0x0][0x150] ;  /* 0x00005400000a7ab9 */ /* 0x000fe20000000800 */
[----:B------:R-:W-:Y:S01]  /*5150*/  ULDC UR11, c[0x0][0x630] ;  /* 0x00018c00000b7ab9 */ /* 0x000fe20000000800 */
[----:B------:R-:W-:Y:S01]  /*5160*/  ISETP.NE.AND.EX P1, PT, RZ, UR9, PT, P1 ;  /* 0x00000009ff007c0c */ /* 0x000fe2000bf25310 */
[----:B------:R-:W-:Y:S01]  /*5170*/  IMAD.MOV.U32 R2, RZ, RZ, R18 ;  /* 0x000000ffff027224 */ /* 0x000fe200078e0012 */
[----:B0-----:R-:W-:-:S05]  /*5180*/  I2FP.F32.U32 R3, R11 ;  /* 0x0000000b00037245 */ /* 0x001fca0000201000 */
[----:B------:R-:W-:Y:S01]  /*5190*/  FMUL R14, R3, UR10 ;  /* 0x0000000a030e7c20 */ /* 0x000fe20008400000 */
[----:B------:R-:W-:-:S05]  /*51a0*/  IMAD.MOV.U32 R3, RZ, RZ, R17 ;  /* 0x000000ffff037224 */ /* 0x000fca00078e0011 */
[----:B--2---:R-:W-:Y:S05]  /*51b0*/  @!P1 BRA `(.L_x_116) ;  /* 0x0000000000289947 */ /* 0x004fea0003800000 */
[----:B------:R-:W-:Y:S02]  /*51c0*/  ULDC UR10, c[0x0][0x634] ;  /* 0x00018d00000a7ab9 */ /* 0x000fe40000000800 */
[----:B------:R-:W-:-:S05]  /*51d0*/  IADD3 R3, P1, R18, UR10, RZ ;  /* 0x0000000a12037c10 */ /* 0x000fca000ff3e0ff */
[----:B------:R-:W-:-:S04]  /*51e0*/  IMAD.X R13, RZ, RZ, R17, P1 ;  /* 0x000000ffff0d7224 */ /* 0x000fc800008e0611 */
[----:B------:R-:W-:-:S04]  /*51f0*/  IMAD.WIDE.U32 R4, R13, UR8, RZ ;  /* 0x000000080d047c25 */ /* 0x000fc8000f8e00ff */
[----:B------:R-:W-:-:S04]  /*5200*/  IMAD.WIDE.U32 R4, P1, R3, UR9, R4 ;  /* 0x0000000903047c25 */ /* 0x000fc8000f820004 */
[----:B------:R-:W-:-:S04]  /*5210*/  IMAD.WIDE.U32 R2, R3, UR8, RZ ;  /* 0x0000000803027c25 */ /* 0x000fc8000f8e00ff */
[----:B------:R-:W-:Y:S01]  /*5220*/  IMAD.MOV.U32 R2, RZ, RZ, R5 ;  /* 0x000000ffff027224 */ /* 0x000fe200078e0005 */
[----:B------:R-:W-:Y:S01]  /*5230*/  IADD3 RZ, P3, R3, R4, RZ ;  /* 0x0000000403ff7210 */ /* 0x000fe20007f7e0ff */
[----:B------:R-:W-:-:S04]  /*5240*/  IMAD.X R3, RZ, RZ, RZ, P1 ;  /* 0x000000ffff037224 */ /* 0x000fc800008e06ff */
[----:B------:R-:W-:-:S08]  /*5250*/  IMAD.WIDE.U32.X R2, R13, UR9, R2, P3 ;  /* 0x000000090d027c25 */ /* 0x000fd000098e0402 */
.L_x_116:
[--C-:B------:R-:W-:Y:S01]  /*5260*/  SHF.R.U64 R10, R2, UR11, R3.reuse ;  /* 0x0000000b020a7c19 */ /* 0x100fe20008001203 */
[----:B------:R-:W0:Y:S01]  /*5270*/  F2I.U32.TRUNC.NTZ R14, R14 ;  /* 0x0000000e000e7305 */ /* 0x000e22000020f000 */
[----:B------:R-:W-:Y:S01]  /*5280*/  SHF.R.U32.HI R2, RZ, UR11, R3 ;  /* 0x0000000bff027c19 */ /* 0x000fe20008011603 */
[----:B------:R-:W-:Y:S01]  /*5290*/  ULDC.64 UR8, c[0x0][0x620] ;  /* 0x0001880000087ab9 */ /* 0x000fe20000000a00 */
[----:B------:R-:W-:Y:S01]  /*52a0*/  IADD3 R5, P1, RZ, -R10, RZ ;  /* 0x8000000aff057210 */ /* 0x000fe20007f3e0ff */
[----:B------:R-:W-:Y:S01]  /*52b0*/  IMAD.MOV.U32 R3, RZ, RZ, R17 ;  /* 0x000000ffff037224 */ /* 0x000fe200078e0011 */
[----:B------:R-:W-:-:S03]  /*52c0*/  ULDC.64 UR10, c[0x0][0x640] ;  /* 0x00019000000a7ab9 */ /* 0x000fc60000000a00 */
[----:B------:R-:W-:Y:S01]  /*52d0*/  IMAD.X R2, RZ, RZ, ~R2, P1 ;  /* 0x000000ffff027224 */ /* 0x000fe200008e0e02 */
[----:B------:R-:W-:-:S03]  /*52e0*/  ISETP.NE.U32.AND P1, PT, RZ, UR10, PT ;  /* 0x0000000aff007c0c */ /* 0x000fc6000bf25070 */
[----:B------:R-:W-:Y:S01]  /*52f0*/  IMAD R4, R2, UR8, RZ ;  /* 0x0000000802047c24 */ /* 0x000fe2000f8e02ff */
[----:B------:R-:W-:Y:S01]  /*5300*/  ISETP.NE.AND.EX P1, PT, RZ, UR11, PT, P1 ;  /* 0x0000000bff007c0c */ /* 0x000fe2000bf25310 */
[----:B------:R-:W-:-:S04]  /*5310*/  IMAD.MOV.U32 R2, RZ, RZ, R18 ;  /* 0x000000ffff027224 */ /* 0x000fc800078e0012 */
[----:B------:R-:W-:Y:S01]  /*5320*/  IMAD.WIDE.U32 R2, R5, UR8, R2 ;  /* 0x0000000805027c25 */ /* 0x000fe2000f8e0002 */
[----:B------:R-:W-:-:S03]  /*5330*/  ULDC UR8, c[0x0][0x618] ;  /* 0x0001860000087ab9 */ /* 0x000fc60000000800 */
[----:B------:R-:W-:Y:S01]  /*5340*/  IMAD R5, R5, UR9, R4 ;  /* 0x0000000905057c24 */ /* 0x000fe2000f8e0204 */
[----:B------:R-:W-:Y:S01]  /*5350*/  ULDC UR9, c[0x0][0x154] ;  /* 0x0000550000097ab9 */ /* 0x000fe20000000800 */
[----:B0-----:R-:W-:Y:S02]  /*5360*/  IMAD.MOV R4, RZ, RZ, -R14 ;  /* 0x000000ffff047224 */ /* 0x001fe400078e0a0e */
[----:B------:R-:W0:Y:S01]  /*5370*/  LDC R14, c[0x0][0x148] ;  /* 0x00005200ff0e7b82 */ /* 0x000e220000000800 */
[----:B------:R-:W-:Y:S02]  /*5380*/  IMAD.IADD R3, R3, 0x1, R5 ;  /* 0x0000000103037824 */ /* 0x000fe400078e0205 */
[----:B-1----:R-:W-:Y:S01]  /*5390*/  IMAD R11, R12, R4, R11 ;  /* 0x000000040c0b7224 */ /* 0x002fe200078e020b */
[----:B------:R-:W-:Y:S02]  /*53a0*/  I2FP.F32.U32 R4, R9 ;  /* 0x0000000900047245 */ /* 0x000fe40000201000 */
[----:B------:R-:W-:-:S02]  /*53b0*/  SHF.R.U64 R12, R2, UR8, R3 ;  /* 0x00000008020c7c19 */ /* 0x000fc40008001203 */
[----:B------:R-:W-:Y:S01]  /*53c0*/  SHF.R.U32.HI R3, RZ, UR8, R3 ;  /* 0x00000008ff037c19 */ /* 0x000fe20008011603 */
[----:B------:R-:W-:Y:S01]  /*53d0*/  FMUL R4, R4, UR9 ;  /* 0x0000000904047c20 */ /* 0x000fe20008400000 */
[----:B------:R-:W-:Y:S02]  /*53e0*/  ULDC UR8, c[0x0][0x608] ;  /* 0x0001820000087ab9 */ /* 0x000fe40000000800 */
[--C-:B------:R-:W-:Y:S01]  /*53f0*/  SHF.R.U64 R15, R12, UR8, R3.reuse ;  /* 0x000000080c0f7c19 */ /* 0x100fe20008001203 */
[----:B------:R1:W2:Y:S01]  /*5400*/  F2I.U32.TRUNC.NTZ R20, R4 ;  /* 0x0000000400147305 */ /* 0x0002a2000020f000 */
[----:B------:R-:W-:Y:S01]  /*5410*/  SHF.R.U32.HI R2, RZ, UR8, R3 ;  /* 0x00000008ff027c19 */ /* 0x000fe20008011603 */
[----:B------:R-:W-:-:S03]  /*5420*/  ULDC UR8, c[0x0][0x658] ;  /* 0x0001960000087ab9 */ /* 0x000fc60000000800 */
[--C-:B------:R-:W-:Y:S02]  /*5430*/  SHF.R.U64 R13, R15, UR8, R2.reuse ;  /* 0x000000080f0d7c19 */ /* 0x100fe40008001202 */
[----:B------:R-:W-:-:S03]  /*5440*/  SHF.R.U32.HI R19, RZ, UR8, R2 ;  /* 0x00000008ff137c19 */ /* 0x000fc60008011602 */
[----:B------:R-:W-:Y:S02]  /*5450*/  IMAD.MOV.U32 R2, RZ, RZ, R13 ;  /* 0x000000ffff027224 */ /* 0x000fe400078e000d */
[----:B------:R-:W-:Y:S01]  /*5460*/  IMAD.MOV.U32 R3, RZ, RZ, R19 ;  /* 0x000000ffff037224 */ /* 0x000fe200078e0013 */
[----:B-1----:R-:W-:Y:S06]  /*5470*/  @!P1 BRA `(.L_x_117) ;  /* 0x0000000000289947 */ /* 0x002fec0003800000 */
        /* <DEDUP_REMOVED lines=10> */
.L_x_117:
[----:B------:R-:W1:Y:S01]  /*5520*/  LDC R4, c[0x0][0x65c] ;  /* 0x00019700ff047b82 */ /* 0x000e620000000800 */
[----:B------:R-:W-:Y:S01]  /*5530*/  ULDC UR8, c[0x0][0x648] ;  /* 0x0001920000087ab9 */ /* 0x000fe20000000800 */
[----:B------:R-:W-:Y:S01]  /*5540*/  LOP3.LUT R15, R15, UR7, RZ, 0xc0, !PT ;  /* 0x000000070f0f7c12 */ /* 0x000fe2000f8ec0ff */
[----:B--2---:R-:W-:Y:S01]  /*5550*/  IMAD.MOV R20, RZ, RZ, -R20 ;  /* 0x000000ffff147224 */ /* 0x004fe200078e0a14 */
[----:B------:R-:W-:Y:S01]  /*5560*/  SHF.R.U64 R2, R2, UR8, R3 ;  /* 0x0000000802027c19 */ /* 0x000fe20008001203 */
[----:B------:R-:W-:Y:S01]  /*5570*/  ULDC UR8, c[0x0][0x638] ;  /* 0x00018e0000087ab9 */ /* 0x000fe20000000800 */
[----:B------:R-:W-:Y:S01]  /*5580*/  LOP3.LUT R12, R12, UR4, RZ, 0xc0, !PT ;  /* 0x000000040c0c7c12 */ /* 0x000fe2000f8ec0ff */
[----:B------:R-:W-:Y:S01]  /*5590*/  ULDC UR9, c[0x0][0x610] ;  /* 0x0001840000097ab9 */ /* 0x000fe20000000800 */
[----:B------:R-:W-:Y:S01]  /*55a0*/  IMAD.MOV.U32 R3, RZ, RZ, 0x1 ;  /* 0x00000001ff037424 */ /* 0x000fe200078e00ff */
[----:B-1----:R-:W-:Y:S01]  /*55b0*/  ISETP.NE.AND P1, PT, R4, 0x1, PT ;  /* 0x000000010400780c */ /* 0x002fe20003f25270 */
[----:B------:R-:W-:-:S02]  /*55c0*/  IMAD.MOV R4, RZ, RZ, -R2 ;  /* 0x000000ffff047224 */ /* 0x000fc400078e0a02 */
[----:B------:R-:W-:Y:S02]  /*55d0*/  IMAD R2, R2, UR5, R15 ;  /* 0x0000000502027c24 */ /* 0x000fe4000f8e020f */
[----:B------:R-:W-:Y:S01]  /*55e0*/  IMAD R13, R4, UR8, R13 ;  /* 0x00000008040d7c24 */ /* 0x000fe2000f8e020d */
[----:B------:R-:W-:-:S07]  /*55f0*/  ULDC UR8, c[0x0][0x600] ;  /* 0x0001800000087ab9 */ /* 0x000fce0000000800 */
[----:B0-----:R-:W-:-:S04]  /*5600*/  @P1 IMAD R11, R14, R20, R9 ;  /* 0x000000140e0b1224 */ /* 0x001fc800078e0209 */
[----:B------:R-:W-:Y:S02]  /*5610*/  IMAD R11, R2, UR9, R11 ;  /* 0x00000009020b7c24 */ /* 0x000fe4000f8e020b */
[----:B------:R-:W-:-:S05]  /*5620*/  IMAD R2, R13, UR8, R12 ;  /* 0x000000080d027c24 */ /* 0x000fca000f8e020c */
[----:B------:R-:W-:Y:S02]  /*5630*/  SEL R22, R2, R11, !P1 ;  /* 0x0000000b02167207 */ /* 0x000fe40004800000 */
[----:B------:R-:W-:Y:S01]  /*5640*/  SEL R19, R11, R2, !P1 ;  /* 0x000000020b137207 */ /* 0x000fe20004800000 */
[----:B------:R-:W-:-:S07]  /*5650*/  IMAD.MOV.U32 R2, RZ, RZ, R10 ;  /* 0x000000ffff027224 */ /* 0x000fce00078e000a */
.L_x_115:
[----:B------:R-:W-:Y:S05]  /*5660*/  BSYNC B1 ;  /* 0x0000000000017941 */ /* 0x000fea0003800000 */
.L_x_114:
[----:B------:R-:W-:-:S13]  /*5670*/  LOP3.LUT P1, RZ, R3, 0xff, RZ, 0xc0, !PT ;  /* 0x000000ff03ff7812 */ /* 0x000fda000782c0ff */
[----:B------:R-:W-:Y:S05]  /*5680*/  @P1 BRA `(.L_x_118) ;  /* 0xfffffff400101947 */ /* 0x000fea000383ffff */
[----:B------:R-:W-:Y:S05]  /*5690*/  BSYNC B0 ;  /* 0x0000000000007941 */ /* 0x000fea0003800000 */
.L_x_106:
[----:B------:R-:W-:-:S03]  /*56a0*/  UMOV UR8, 0xffffffff ;  /* 0xffffffff00087882 */ /* 0x000fc60000000000 */
[----:B------:R-:W-:Y:S05]  /*56b0*/  BRA.DIV UR8, `(.L_x_119) ;  /* 0x0000000a08a87947 */ /* 0x000fea000b800000 */
[----:B------:R-:W-:-:S13]  /*56c0*/  ELECT P6, URZ, PT ;  /* 0x00000000003f782f */ /* 0x000fda00038c0000 */
.L_x_145:
[----:B------:R-:W-:Y:S04]  /*56d0*/  BSSY B0, `(.L_x_120) ;  /* 0x0000085000007945 */ /* 0x000fe80003800000 */
[----:B------:R-:W-:Y:S05]  /*56e0*/  @!P6 BRA `(.L_x_121) ;  /* 0x00000008000ce947 */ /* 0x000fea0003800000 */
[----:B------:R-:W-:-:S04]  /*56f0*/  LOP3.LUT R16, R16, 0x2, RZ, 0xfc, !PT ;  /* 0x0000000210107812 */ /* 0x000fc800078efcff */
[----:B------:R-:W-:-:S13]  /*5700*/  ISETP.NE.AND P0, PT, R16, 0x3, PT ;  /* 0x000000031000780c */ /* 0x000fda0003f05270 */
[----:B------:R-:W-:Y:S05]  /*5710*/  @!P0 BRA `(.L_x_122) ;  /* 0x0000000000048947 */ /* 0x000fea0003800000 */
[----:B------:R-:W-:Y:S01]  /*5720*/  BPT.TRAP 0x1 ;  /* 0x000000040000795c */ /* 0x000fe20000300000 */
.L_x_122:
[----:B------:R-:W0:Y:S01]  /*5730*/  S2R R3, SR_CgaCtaId ;  /* 0x0000000000037919 */ /* 0x000e220000008800 */
[----:B------:R-:W-:Y:S02]  /*5740*/  MOV R2, 0x400 ;  /* 0x0000040000027802 */ /* 0x000fe40000000f00 */
[----:B------:R-:W-:Y:S02]  /*5750*/  SHF.L.U32 R4, R0, 0x1f, RZ ;  /* 0x0000001f00047819 */ /* 0x000fe400000006ff */
[----:B0-----:R-:W-:-:S05]  /*5760*/  LEA R2, R3, R2, 0x18 ;  /* 0x0000000203027211 */ /* 0x001fca00078ec0ff */
[----:B------:R-:W-:-:S04]  /*5770*/  VIADD R2, R2, 0x70 ;  /* 0x0000007002027836 */ /* 0x000fc80000000000 */
[C---:B------:R-:W-:Y:S02]  /*5780*/  IMAD R9, R7.reuse, 0x8, R2 ;  /* 0x0000000807097824 */ /* 0x040fe400078e0202 */
[----:B------:R-:W-:Y:S02]  /*5790*/  VIADD R7, R7, 0x1 ;  /* 0x0000000107077836 */ /* 0x000fe40000000000 */
[----:B------:R-:W0:Y:S03]  /*57a0*/  SYNCS.PHASECHK.TRANS64.TRYWAIT P0, [R9+URZ], R4 ;  /* 0x00000004090075a7 */ /* 0x000e26000800017f */
[----:B------:R-:W-:-:S04]  /*57b0*/  ISETP.NE.AND P1, PT, R7, 0xe, PT ;  /* 0x0000000e0700780c */ /* 0x000fc80003f25270 */
[----:B------:R-:W-:Y:S02]  /*57c0*/  SEL R3, RZ, 0x1, P1 ;  /* 0x00000001ff037807 */ /* 0x000fe40000800000 */
[----:B------:R-:W-:Y:S02]  /*57d0*/  SEL R7, R7, RZ, P1 ;  /* 0x000000ff07077207 */ /* 0x000fe40000800000 */
[----:B------:R-:W-:-:S03]  /*57e0*/  LOP3.LUT R6, R0, R3, RZ, 0x3c, !PT ;  /* 0x0000000300067212 */ /* 0x000fc600078e3cff */
[----:B------:R-:W-:Y:S01]  /*57f0*/  IMAD R8, R7, 0x8, R2 ;  /* 0x0000000807087824 */ /* 0x000fe200078e0202 */
[----:B------:R-:W-:Y:S01]  /*5800*/  SHF.L.U32 R5, R6, 0x1f, RZ ;  /* 0x0000001f06057819 */ /* 0x000fe200000006ff */
[----:B0-----:R-:W-:Y:S06]  /*5810*/  @!P0 BRA `(.L_x_123) ;  /* 0x0000000800708947 */ /* 0x001fec0003800000 */
.L_x_146:
[----:B------:R-:W1:Y:S01]  /*5820*/  SYNCS.PHASECHK.TRANS64.TRYWAIT P0, [R8+URZ], R5 ;  /* 0x00000005080075a7 */ /* 0x000e62000800017f */
[----:B------:R-:W-:-:S05]  /*5830*/  VIADD R0, R7, 0x1 ;  /* 0x0000000107007836 */ /* 0x000fca0000000000 */
[----:B------:R-:W-:-:S04]  /*5840*/  ISETP.NE.AND P1, PT, R0, 0xe, PT ;  /* 0x0000000e0000780c */ /* 0x000fc80003f25270 */
[----:B------:R-:W-:Y:S02]  /*5850*/  SEL R3, RZ, 0x1, P1 ;  /* 0x00000001ff037807 */ /* 0x000fe40000800000 */
[----:B------:R-:W-:Y:S02]  /*5860*/  SEL R7, R0, RZ, P1 ;  /* 0x000000ff00077207 */ /* 0x000fe40000800000 */
[----:B------:R-:W-:-:S03]  /*5870*/  LOP3.LUT R6, R6, R3, RZ, 0x3c, !PT ;  /* 0x0000000306067212 */ /* 0x000fc600078e3cff */
[----:B0-----:R-:W-:Y:S01]  /*5880*/  IMAD R9, R7, 0x8, R2 ;  /* 0x0000000807097824 */ /* 0x001fe200078e0202 */
[----:B------:R-:W-:Y:S01]  /*5890*/  SHF.L.U32 R4, R6, 0x1f, RZ ;  /* 0x0000001f06047819 */ /* 0x000fe200000006ff */
[----:B-1----:R-:W-:Y:S06]  /*58a0*/  @!P0 BRA `(.L_x_124) ;  /* 0x0000000800608947 */ /* 0x002fec0003800000 */
.L_x_147:
        /* <DEDUP_REMOVED lines=9> */
.L_x_148:
        /* <DEDUP_REMOVED lines=9> */
.L_x_149:
        /* <DEDUP_REMOVED lines=9> */
.L_x_150:
        /* <DEDUP_REMOVED lines=9> */
.L_x_151:
        /* <DEDUP_REMOVED lines=9> */
.L_x_152:
        /* <DEDUP_REMOVED lines=9> */
.L_x_153:
        /* <DEDUP_REMOVED lines=9> */
.L_x_154:
        /* <DEDUP_REMOVED lines=9> */
.L_x_155:
        /* <DEDUP_REMOVED lines=9> */
.L_x_156:
[----:B------:R-:W1:Y:S01]  /*5dc0*/  SYNCS.PHASECHK.TRANS64.TRYWAIT P0, [R8+URZ], R5 ;  /* 0x00000005080075a7 */ /* 0x000e62000800017f */
[----:B------:R-:W-:-:S05]  /*5dd0*/  VIADD R0, R7, 0x1 ;  /* 0x0000000107007836 */ /* 0x000fca0000000000 */
[----:B------:R-:W-:-:S04]  /*5de0*/  ISETP.NE.AND P1, PT, R0, 0xe, PT ;  /* 0x0000000e0000780c */ /* 0x000fc80003f25270 */
[----:B------:R-:W-:Y:S02]  /*5df0*/  SEL R3, RZ, 0x1, P1 ;  /* 0x00000001ff037807 */ /* 0x000fe40000800000 */
[----:B------:R-:W-:Y:S02]  /*5e00*/  SEL R7, R0, RZ, P1 ;  /* 0x000000ff00077207 */ /* 0x000fe40000800000 */
[----:B0-----:R-:W-:-:S03]  /*5e10*/  LOP3.LUT R9, R6, R3, RZ, 0x3c, !PT ;  /* 0x0000000306097212 */ /* 0x001fc600078e3cff */
[----:B------:R-:W-:Y:S01]  /*5e20*/  IMAD R11, R7, 0x8, R2 ;  /* 0x00000008070b7824 */ /* 0x000fe200078e0202 */
[----:B------:R-:W-:Y:S01]  /*5e30*/  SHF.L.U32 R6, R9, 0x1f, RZ ;  /* 0x0000001f09067819 */ /* 0x000fe200000006ff */
[----:B-1----:R-:W-:Y:S06]  /*5e40*/  @!P0 BRA `(.L_x_134) ;  /* 0x0000000400c08947 */ /* 0x002fec0003800000 */
.L_x_157:
[----:B------:R-:W1:Y:S01]  /*5e50*/  SYNCS.PHASECHK.TRANS64.TRYWAIT P0, [R11+URZ], R6 ;  /* 0x000000060b0075a7 */ /* 0x000e62000800017f */
[----:B------:R-:W-:-:S05]  /*5e60*/  VIADD R0, R7, 0x1 ;  /* 0x0000000107007836 */ /* 0x000fca0000000000 */
[----:B------:R-:W-:-:S04]  /*5e70*/  ISETP.NE.AND P1, PT, R0, 0xe, PT ;  /* 0x0000000e0000780c */ /* 0x000fc80003f25270 */
[----:B------:R-:W-:Y:S02]  /*5e80*/  SEL R4, RZ, 0x1, P1 ;  /* 0x00000001ff047807 */ /* 0x000fe40000800000 */
[----:B------:R-:W-:Y:S02]  /*5e90*/  SEL R3, R0, RZ, P1 ;  /* 0x000000ff00037207 */ /* 0x000fe40000800000 */
[----:B------:R-:W-:Y:S01]  /*5ea0*/  LOP3.LUT R0, R9, R4, RZ, 0x3c, !PT ;  /* 0x0000000409007212 */ /* 0x000fe200078e3cff */
[----:B-1----:R-:W-:Y:S06]  /*5eb0*/  @!P0 BRA `(.L_x_135) ;  /* 0x0000000400b88947 */ /* 0x002fec0003800000 */
.L_x_158:
[----:B------:R-:W-:Y:S01]  /*5ec0*/  IMAD R3, R3, 0x8, R2 ;  /* 0x0000000803037824 */ /* 0x000fe200078e0202 */
[----:B------:R-:W-:-:S07]  /*5ed0*/  SHF.L.U32 R0, R0, 0x1f, RZ ;  /* 0x0000001f00007819 */ /* 0x000fce00000006ff */
.L_x_136:
[----:B--2---:R2:W3:Y:S02]  /*5ee0*/  SYNCS.PHASECHK.TRANS64.TRYWAIT P0, [R3+URZ], R0 ;  /* 0x00000000030075a7 */ /* 0x0044e4000800017f */
[----:B---3--:R-:W-:Y:S05]  /*5ef0*/  @!P0 NANOSLEEP.SYNCS 0x989680 ;  /* 0x009896800000895d */ /* 0x008fea0003900000 */
[----:B------:R-:W3:Y:S02]  /*5f00*/  @!P0 SYNCS.PHASECHK.TRANS64 P0, [R3+URZ], R0 ;  /* 0x00000000030085a7 */ /* 0x000ee4000800007f */
[----:B---3--:R-:W-:Y:S05]  /*5f10*/  @!P0 BRA `(.L_x_136) ;  /* 0xfffffffc00f08947 */ /* 0x008fea000383ffff */
.L_x_121:
[----:B------:R-:W-:Y:S05]  /*5f20*/  BSYNC B0 ;  /* 0x0000000000007941 */ /* 0x000fea0003800000 */
.L_x_120:
[----:B------:R-:W-:Y:S05]  /*5f30*/  EXIT ;  /* 0x000000000000794d */ /* 0x000fea0003800000 */
.L_x_20:
[----:B-1----:R1:W2:Y:S02]  /*5f40*/  SYNCS.PHASECHK.TRANS64.TRYWAIT P0, [R65+URZ], R0 ;  /* 0x00000000410075a7 */ /* 0x0022a4000800017f */
[----:B--2---:R-:W-:Y:S05]  /*5f50*/  @!P0 NANOSLEEP.SYNCS 0x989680 ;  /* 0x009896800000895d */ /* 0x004fea0003900000 */
[----:B------:R-:W2:Y:S02]  /*5f60*/  @!P0 SYNCS.PHASECHK.TRANS64 P0, [R65+URZ], R0 ;  /* 0x00000000410085a7 */ /* 0x000ea4000800007f */
[----:B--2---:R-:W-:Y:S05]  /*5f70*/  @!P0 BRA `(.L_x_20) ;  /* 0xfffffffc00f08947 */ /* 0x004fea000383ffff */
[----:B------:R-:W-:Y:S05]  /*5f80*/  BRA `(.L_x_137) ;  /* 0xffffffb8005c7947 */ /* 0x000fea000383ffff */
.L_x_25:
[----:B--2---:R2:W3:Y:S02]  /*5f90*/  SYNCS.PHASECHK.TRANS64.TRYWAIT P1, [R3+URZ], R0 ;  /* 0x00000000030075a7 */ /* 0x0044e4000802017f */
[----:B---3--:R-:W-:Y:S05]  /*5fa0*/  @!P1 NANOSLEEP.SYNCS 0x989680 ;  /* 0x009896800000995d */ /* 0x008fea0003900000 */
[----:B------:R-:W3:Y:S02]  /*5fb0*/  @!P1 SYNCS.PHASECHK.TRANS64 P1, [R3+URZ], R0 ;  /* 0x00000000030095a7 */ /* 0x000ee4000802007f */
[----:B---3--:R-:W-:Y:S05]  /*5fc0*/  @!P1 BRA `(.L_x_25) ;  /* 0xfffffffc00f09947 */ /* 0x008fea000383ffff */
[----:B------:R-:W-:Y:S05]  /*5fd0*/  BRA `(.L_x_24) ;  /* 0xffffffb800c07947 */ /* 0x000fea000383ffff */
.L_x_30:
[----:B--2---:R-:W-:-:S04]  /*5fe0*/  IMAD.U32 R5, RZ, RZ, UR4 ;  /* 0x00000004ff057e24 */ /* 0x004fc8000f8e00ff */
[----:B------:R2:W3:Y:S03]  /*5ff0*/  SYNCS.PHASECHK.TRANS64.TRYWAIT P1, [R5+URZ], R4 ;  /* 0x00000004050075a7 */ /* 0x0004e6000802017f */
[----:B---3--:R-:W-:Y:S05]  /*6000*/  @!P1 NANOSLEEP.SYNCS 0x989680 ;  /* 0x009896800000995d */ /* 0x008fea0003900000 */
[----:B------:R-:W3:Y:S02]  /*6010*/  @!P1 SYNCS.PHASECHK.TRANS64 P1, [R5+URZ], R4 ;  /* 0x00000004050095a7 */ /* 0x000ee4000802007f */
[----:B---3--:R-:W-:Y:S05]  /*6020*/  @!P1 BRA `(.L_x_30) ;  /* 0xfffffffc00ec9947 */ /* 0x008fea000383ffff */
[----:B------:R-:W-:Y:S05]  /*6030*/  BRA `(.L_x_29) ;  /* 0xffffffbc00787947 */ /* 0x000fea000383ffff */
.L_x_38:
[----:B-1----:R1:W2:Y:S02]  /*6040*/  SYNCS.PHASECHK.TRANS64.TRYWAIT P0, [R65+URZ+0x10], R0 ;  /* 0x00001000410075a7 */ /* 0x0022a4000800017f */
[----:B--2---:R-:W-:Y:S05]  /*6050*/  @!P0 NANOSLEEP.SYNCS 0x989680 ;  /* 0x009896800000895d */ /* 0x004fea0003900000 */
[----:B------:R-:W2:Y:S02]  /*6060*/  @!P0 SYNCS.PHASECHK.TRANS64 P0, [R65+URZ+0x10], R0 ;  /* 0x00001000410085a7 */ /* 0x000ea4000800007f */
[----:B--2---:R-:W-:Y:S05]  /*6070*/  @!P0 BRA `(.L_x_38) ;  /* 0xfffffffc00f08947 */ /* 0x004fea000383ffff */
[----:B------:R-:W-:Y:S05]  /*6080*/  BRA `(.L_x_138) ;  /* 0xffffffc000d07947 */ /* 0x000fea000383ffff */
.L_x_107:
[----:B------:R-:W-:Y:S01]  /*6090*/  BSSY B1, `(.L_x_139) ;  /* 0x0000006000017945 */ /* 0x000fe20003800000 */
[----:B------:R-:W-:-:S07]  /*60a0*/  IMAD.MOV.U32 R15, RZ, RZ, -0x1 ;  /* 0xffffffffff0f7424 */ /* 0x000fce00078e00ff */
[----:B-----5:R-:W-:Y:S05]  /*60b0*/  WARPSYNC.COLLECTIVE R15, `(.L_x_140) ;  /* 0x000000000f0c7348 */ /* 0x020fea0003c00000 */
[----:B------:R-:W-:Y:S02]  /*60c0*/  ELECT P6, UR62, PT ;  /* 0x00000000003e782f */ /* 0x000fe400038c0000 */
[----:B------:R-:W-:Y:S01]  /*60d0*/  MOV R14, UR62 ;  /* 0x0000003e000e7c02 */ /* 0x000fe20008000f00 */
[----:B-----5:R-:W-:Y:S10]  /*60e0*/  ENDCOLLECTIVE ;  /* 0x000000000000791b */ /* 0x020ff40003800000 */
.L_x_140:
[----:B------:R-:W-:Y:S05]  /*60f0*/  BSYNC B1 ;  /* 0x0000000000017941 */ /* 0x000fea0003800000 */
.L_x_139:
[----:B------:R-:W-:Y:S05]  /*6100*/  BRA `(.L_x_141) ;  /* 0xffffffe8007c7947 */ /* 0x000fea000383ffff */
.L_x_110:
[----:B0-----:R0:W1:Y:S02]  /*6110*/  SYNCS.PHASECHK.TRANS64.TRYWAIT P1, [R10+URZ+0x70], R5 ;  /* 0x000070050a0075a7 */ /* 0x001064000802017f */
[----:B-1----:R-:W-:Y:S05]  /*6120*/  @!P1 NANOSLEEP.SYNCS 0x989680 ;  /* 0x009896800000995d */ /* 0x002fea0003900000 */
[----:B------:R-:W1:Y:S02]  /*6130*/  @!P1 SYNCS.PHASECHK.TRANS64 P1, [R10+URZ+0x70], R5 ;  /* 0x000070050a0095a7 */ /* 0x000e64000802007f */
[----:B-1----:R-:W-:Y:S05]  /*6140*/  @!P1 BRA `(.L_x_110) ;  /* 0xfffffffc00f09947 */ /* 0x002fea000383ffff */
[----:B------:R-:W-:Y:S05]  /*6150*/  BRA `(.L_x_142) ;  /* 0xffffffe800b47947 */ /* 0x000fea000383ffff */
.L_x_119:
[----:B------:R-:W-:Y:S01]  /*6160*/  BSSY B0, `(.L_x_143) ;  /* 0x0000006000007945 */ /* 0x000fe20003800000 */
[----:B------:R-:W-:-:S07]  /*6170*/  IMAD.MOV.U32 R15, RZ, RZ, -0x1 ;  /* 0xffffffffff0f7424 */ /* 0x000fce00078e00ff */
[----:B-----5:R-:W-:Y:S05]  /*6180*/  WARPSYNC.COLLECTIVE R15, `(.L_x_144) ;  /* 0x000000000f0c7348 */ /* 0x020fea0003c00000 */
[----:B------:R-:W-:Y:S02]  /*6190*/  ELECT P6, UR62, PT ;  /* 0x00000000003e782f */ /* 0x000fe400038c0000 */
[----:B------:R-:W-:Y:S01]  /*61a0*/  MOV R14, UR62 ;  /* 0x0000003e000e7c02 */ /* 0x000fe20008000f00 */
[----:B-----5:R-:W-:Y:S10]  /*61b0*/  ENDCOLLECTIVE ;  /* 0x000000000000791b */ /* 0x020ff40003800000 */
.L_x_144:
[----:B------:R-:W-:Y:S05]  /*61c0*/  BSYNC B0 ;  /* 0x0000000000007941 */ /* 0x000fea0003800000 */
.L_x_143:
[----:B------:R-:W-:Y:S05]  /*61d0*/  BRA `(.L_x_145) ;  /* 0xfffffff4003c7947 */ /* 0x000fea000383ffff */
.L_x_123:
[----:B0-----:R0:W1:Y:S02]  /*61e0*/  SYNCS.PHASECHK.TRANS64.TRYWAIT P0, [R9+URZ], R4 ;  /* 0x00000004090075a7 */ /* 0x001064000800017f */
[----:B-1----:R-:W-:Y:S05]  /*61f0*/  @!P0 NANOSLEEP.SYNCS 0x989680 ;  /* 0x009896800000895d */ /* 0x002fea0003900000 */
[----:B------:R-:W1:Y:S02]  /*6200*/  @!P0 SYNCS.PHASECHK.TRANS64 P0, [R9+URZ], R4 ;  /* 0x00000004090085a7 */ /* 0x000e64000800007f */
[----:B-1----:R-:W-:Y:S05]  /*6210*/  @!P0 BRA `(.L_x_123) ;  /* 0xfffffffc00f08947 */ /* 0x002fea000383ffff */
[----:B------:R-:W-:Y:S05]  /*6220*/  BRA `(.L_x_146) ;  /* 0xfffffff4007c7947 */ /* 0x000fea000383ffff */
.L_x_124:
[----:B0-----:R0:W1:Y:S02]  /*6230*/  SYNCS.PHASECHK.TRANS64.TRYWAIT P0, [R8+URZ], R5 ;  /* 0x00000005080075a7 */ /* 0x001064000800017f */
[----:B-1----:R-:W-:Y:S05]  /*6240*/  @!P0 NANOSLEEP.SYNCS 0x989680 ;  /* 0x009896800000895d */ /* 0x002fea0003900000 */
[----:B------:R-:W1:Y:S02]  /*6250*/  @!P0 SYNCS.PHASECHK.TRANS64 P0, [R8+URZ], R5 ;  /* 0x00000005080085a7 */ /* 0x000e64000800007f */
[----:B-1----:R-:W-:Y:S05]  /*6260*/  @!P0 BRA `(.L_x_124) ;  /* 0xfffffffc00f08947 */ /* 0x002fea000383ffff */
[----:B------:R-:W-:Y:S05]  /*6270*/  BRA `(.L_x_147) ;  /* 0xfffffff4008c7947 */ /* 0x000fea000383ffff */
.L_x_125:
[----:B0-----:R0:W1:Y:S02]  /*6280*/  SYNCS.PHASECHK.TRANS64.TRYWAIT P0, [R9+URZ], R4 ;  /* 0x00000004090075a7 */ /* 0x001064000800017f */
[----:B-1----:R-:W-:Y:S05]  /*6290*/  @!P0 NANOSLEEP.SYNCS 0x989680 ;  /* 0x009896800000895d */ /* 0x002fea0003900000 */
[----:B------:R-:W1:Y:S02]  /*62a0*/  @!P0 SYNCS.PHASECHK.TRANS64 P0, [R9+URZ], R4 ;  /* 0x00000004090085a7 */ /* 0x000e64000800007f */
[----:B-1----:R-:W-:Y:S05]  /*62b0*/  @!P0 BRA `(.L_x_125) ;  /* 0xfffffffc00f08947 */ /* 0x002fea000383ffff */
[----:B------:R-:W-:Y:S05]  /*62c0*/  BRA `(.L_x_148) ;  /* 0xfffffff4009c7947 */ /* 0x000fea000383ffff */
.L_x_126:
[----:B0-----:R0:W1:Y:S02]  /*62d0*/  SYNCS.PHASECHK.TRANS64.TRYWAIT P0, [R8+URZ], R5 ;  /* 0x00000005080075a7 */ /* 0x001064000800017f */
[----:B-1----:R-:W-:Y:S05]  /*62e0*/  @!P0 NANOSLEEP.SYNCS 0x989680 ;  /* 0x009896800000895d */ /* 0x002fea0003900000 */
[----:B------:R-:W1:Y:S02]  /*62f0*/  @!P0 SYNCS.PHASECHK.TRANS64 P0, [R8+URZ], R5 ;  /* 0x00000005080085a7 */ /* 0x000e64000800007f */
[----:B-1----:R-:W-:Y:S05]  /*6300*/  @!P0 BRA `(.L_x_126) ;  /* 0xfffffffc00f08947 */ /* 0x002fea000383ffff */
[----:B------:R-:W-:Y:S05]  /*6310*/  BRA `(.L_x_149) ;  /* 0xfffffff400ac7947 */ /* 0x000fea000383ffff */
.L_x_127:
[----:B0-----:R0:W1:Y:S02]  /*6320*/  SYNCS.PHASECHK.TRANS64.TRYWAIT P0, [R9+URZ], R4 ;  /* 0x00000004090075a7 */ /* 0x001064000800017f */
[----:B-1----:R-:W-:Y:S05]  /*6330*/  @!P0 NANOSLEEP.SYNCS 0x989680 ;  /* 0x009896800000895d */ /* 0x002fea0003900000 */
[----:B------:R-:W1:Y:S02]  /*6340*/  @!P0 SYNCS.PHASECHK.TRANS64 P0, [R9+URZ], R4 ;  /* 0x00000004090085a7 */ /* 0x000e64000800007f */
[----:B-1----:R-:W-:Y:S05]  /*6350*/  @!P0 BRA `(.L_x_127) ;  /* 0xfffffffc00f08947 */ /* 0x002fea000383ffff */
[----:B------:R-:W-:Y:S05]  /*6360*/  BRA `(.L_x_150) ;  /* 0xfffffff400bc7947 */ /* 0x000fea000383ffff */
.L_x_128:
[----:B0-----:R0:W1:Y:S02]  /*6370*/  SYNCS.PHASECHK.TRANS64.TRYWAIT P0, [R8+URZ], R5 ;  /* 0x00000005080075a7 */ /* 0x001064000800017f */
[----:B-1----:R-:W-:Y:S05]  /*6380*/  @!P0 NANOSLEEP.SYNCS 0x989680 ;  /* 0x009896800000895d */ /* 0x002fea0003900000 */
[----:B------:R-:W1:Y:S02]  /*6390*/  @!P0 SYNCS.PHASECHK.TRANS64 P0, [R8+URZ], R5 ;  /* 0x00000005080085a7 */ /* 0x000e64000800007f */
[----:B-1----:R-:W-:Y:S05]  /*63a0*/  @!P0 BRA `(.L_x_128) ;  /* 0xfffffffc00f08947 */ /* 0x002fea000383ffff */
[----:B------:R-:W-:Y:S05]  /*63b0*/  BRA `(.L_x_151) ;  /* 0xfffffff400cc7947 */ /* 0x000fea000383ffff */
.L_x_129:
[----:B0-----:R0:W1:Y:S02]  /*63c0*/  SYNCS.PHASECHK.TRANS64.TRYWAIT P0, [R9+URZ], R4 ;  /* 0x00000004090075a7 */ /* 0x001064000800017f */
[----:B-1----:R-:W-:Y:S05]  /*63d0*/  @!P0 NANOSLEEP.SYNCS 0x989680 ;  /* 0x009896800000895d */ /* 0x002fea0003900000 */
[----:B------:R-:W1:Y:S02]  /*63e0*/  @!P0 SYNCS.PHASECHK.TRANS64 P0, [R9+URZ], R4 ;  /* 0x00000004090085a7 */ /* 0x000e64000800007f */
[----:B-1----:R-:W-:Y:S05]  /*63f0*/  @!P0 BRA `(.L_x_129) ;  /* 0xfffffffc00f08947 */ /* 0x002fea000383ffff */
[----:B------:R-:W-:Y:S05]  /*6400*/  BRA `(.L_x_152) ;  /* 0xfffffff400dc7947 */ /* 0x000fea000383ffff */
.L_x_130:
[----:B0-----:R0:W1:Y:S02]  /*6410*/  SYNCS.PHASECHK.TRANS64.TRYWAIT P0, [R8+URZ], R5 ;  /* 0x00000005080075a7 */ /* 0x001064000800017f */
[----:B-1----:R-:W-:Y:S05]  /*6420*/  @!P0 NANOSLEEP.SYNCS 0x989680 ;  /* 0x009896800000895d */ /* 0x002fea0003900000 */
[----:B------:R-:W1:Y:S02]  /*6430*/  @!P0 SYNCS.PHASECHK.TRANS64 P0, [R8+URZ], R5 ;  /* 0x00000005080085a7 */ /* 0x000e64000800007f */
[----:B-1----:R-:W-:Y:S05]  /*6440*/  @!P0 BRA `(.L_x_130) ;  /* 0xfffffffc00f08947 */ /* 0x002fea000383ffff */
[----:B------:R-:W-:Y:S05]  /*6450*/  BRA `(.L_x_153) ;  /* 0xfffffff400ec7947 */ /* 0x000fea000383ffff */
.L_x_131:
[----:B0-----:R0:W1:Y:S02]  /*6460*/  SYNCS.PHASECHK.TRANS64.TRYWAIT P0, [R9+URZ], R4 ;  /* 0x00000004090075a7 */ /* 0x001064000800017f */
[----:B-1----:R-:W-:Y:S05]  /*6470*/  @!P0 NANOSLEEP.SYNCS 0x989680 ;  /* 0x009896800000895d */ /* 0x002fea0003900000 */
[----:B------:R-:W1:Y:S02]  /*6480*/  @!P0 SYNCS.PHASECHK.TRANS64 P0, [R9+URZ], R4 ;  /* 0x00000004090085a7 */ /* 0x000e64000800007f */
[----:B-1----:R-:W-:Y:S05]  /*6490*/  @!P0 BRA `(.L_x_131) ;  /* 0xfffffffc00f08947 */ /* 0x002fea000383ffff */
[----:B------:R-:W-:Y:S05]  /*64a0*/  BRA `(.L_x_154) ;  /* 0xfffffff400fc7947 */ /* 0x000fea000383ffff */
.L_x_132:
[----:B0-----:R0:W1:Y:S02]  /*64b0*/  SYNCS.PHASECHK.TRANS64.TRYWAIT P0, [R8+URZ], R5 ;  /* 0x00000005080075a7 */ /* 0x001064000800017f */
[----:B-1----:R-:W-:Y:S05]  /*64c0*/  @!P0 NANOSLEEP.SYNCS 0x989680 ;  /* 0x009896800000895d */ /* 0x002fea0003900000 */
[----:B------:R-:W1:Y:S02]  /*64d0*/  @!P0 SYNCS.PHASECHK.TRANS64 P0, [R8+URZ], R5 ;  /* 0x00000005080085a7 */ /* 0x000e64000800007f */
[----:B-1----:R-:W-:Y:S05]  /*64e0*/  @!P0 BRA `(.L_x_132) ;  /* 0xfffffffc00f08947 */ /* 0x002fea000383ffff */
[----:B------:R-:W-:Y:S05]  /*64f0*/  BRA `(.L_x_155) ;  /* 0xfffffff8000c7947 */ /* 0x000fea000383ffff */
.L_x_133:
[----:B0-----:R0:W1:Y:S02]  /*6500*/  SYNCS.PHASECHK.TRANS64.TRYWAIT P0, [R9+URZ], R4 ;  /* 0x00000004090075a7 */ /* 0x001064000800017f */
[----:B-1----:R-:W-:Y:S05]  /*6510*/  @!P0 NANOSLEEP.SYNCS 0x989680 ;  /* 0x009896800000895d */ /* 0x002fea0003900000 */
[----:B------:R-:W1:Y:S02]  /*6520*/  @!P0 SYNCS.PHASECHK.TRANS64 P0, [R9+URZ], R4 ;  /* 0x00000004090085a7 */ /* 0x000e64000800007f */
[----:B-1----:R-:W-:Y:S05]  /*6530*/  @!P0 BRA `(.L_x_133) ;  /* 0xfffffffc00f08947 */ /* 0x002fea000383ffff */
[----:B------:R-:W-:Y:S05]  /*6540*/  BRA `(.L_x_156) ;  /* 0xfffffff8001c7947 */ /* 0x000fea000383ffff */
.L_x_134:
[----:B0-----:R0:W1:Y:S02]  /*6550*/  SYNCS.PHASECHK.TRANS64.TRYWAIT P0, [R8+URZ], R5 ;  /* 0x00000005080075a7 */ /* 0x001064000800017f */
[----:B-1----:R-:W-:Y:S05]  /*6560*/  @!P0 NANOSLEEP.SYNCS 0x989680 ;  /* 0x009896800000895d */ /* 0x002fea0003900000 */
[----:B------:R-:W1:Y:S02]  /*6570*/  @!P0 SYNCS.PHASECHK.TRANS64 P0, [R8+URZ], R5 ;  /* 0x00000005080085a7 */ /* 0x000e64000800007f */
[----:B-1----:R-:W-:Y:S05]  /*6580*/  @!P0 BRA `(.L_x_134) ;  /* 0xfffffffc00f08947 */ /* 0x002fea000383ffff */
[----:B------:R-:W-:Y:S05]  /*6590*/  BRA `(.L_x_157) ;  /* 0xfffffff8002c7947 */ /* 0x000fea000383ffff */
.L_x_135:
[----:B-1----:R1:W2:Y:S02]  /*65a0*/  SYNCS.PHASECHK.TRANS64.TRYWAIT P0, [R11+URZ], R6 ;  /* 0x000000060b0075a7 */ /* 0x0022a4000800017f */
[----:B--2---:R-:W-:Y:S05]  /*65b0*/  @!P0 NANOSLEEP.SYNCS 0x989680 ;  /* 0x009896800000895d */ /* 0x004fea0003900000 */
[----:B------:R-:W2:Y:S02]  /*65c0*/  @!P0 SYNCS.PHASECHK.TRANS64 P0, [R11+URZ], R6 ;  /* 0x000000060b0085a7 */ /* 0x000ea4000800007f */
[----:B--2---:R-:W-:Y:S05]  /*65d0*/  @!P0 BRA `(.L_x_135) ;  /* 0xfffffffc00f08947 */ /* 0x004fea000383ffff */
[----:B------:R-:W-:Y:S05]  /*65e0*/  BRA `(.L_x_158) ;  /* 0xfffffff800347947 */ /* 0x000fea000383ffff */
.L_x_159:
[----:B------:R-:W-:-:S00]  /*65f0*/  BRA `(.L_x_159) ;  /* 0xfffffffc00fc7947 */ /* 0x000fc0000383ffff */
[----:B------:R-:W-:-:S00]  /*6600*/  NOP ;  /* 0x0000000000007918 */ /* 0x000fc00000000000 */
[----:B------:R-:W-:-:S00]  /*6610*/  NOP ;  /* 0x0000000000007918 */ /* 0x000fc00000000000 */
[----:B------:R-:W-:-:S00]  /*6620*/  NOP ;  /* 0x0000000000007918 */ /* 0x000fc00000000000 */
[----:B------:R-:W-:-:S00]  /*6630*/  NOP ;  /* 0x0000000000007918 */ /* 0x000fc00000000000 */
[----:B------:R-:W-:-:S00]  /*6640*/  NOP ;  /* 0x0000000000007918 */ /* 0x000fc00000000000 */
[----:B------:R-:W-:-:S00]  /*6650*/  NOP ;  /* 0x0000000000007918 */ /* 0x000fc00000000000 */
[----:B------:R-:W-:-:S00]  /*6660*/  NOP ;  /* 0x0000000000007918 */ /* 0x000fc00000000000 */
[----:B------:R-:W-:-:S00]  /*6670*/  NOP ;  /* 0x0000000000007918 */ /* 0x000fc00000000000 */
.L_x_160:


//--------------------- .nv.global.init           --------------------------
	.section	.nv.global.init,"aw",@progbits
.nv.global.init:
	.type		$str$22,@object
	.size		$str$22,($str$23 - $str$22)
$str$22:
        /*0000*/ 	.byte	0x6b, 0x5f, 0x74, 0x69, 0x6c, 0x65, 0x5f, 0x63, 0x6f, 0x75, 0x6e, 0x74, 0x20, 0x3e, 0x3d, 0x20
        /*0010*/ 	.byte	0x31, 0x00
	.type		$str$23,@object
	.size		$str$23,(__unnamed_1 - $str$23)
$str$23:
        /*0012*/ 	.byte	0x2f, 0x74, 0x6d, 0x70, 0x2f, 0x63, 0x75, 0x74, 0x6c, 0x61, 0x73, 0x73, 0x5f, 0x73, 0x77, 0x65
        /*0022*/ 	.byte	0x65, 0x70, 0x5f, 0x73, 0x72, 0x63, 0x2f, 0x69, 0x6e, 0x63, 0x6c, 0x75, 0x64, 0x65, 0x2f, 0x63
        /*0032*/ 	.byte	0x75, 0x74, 0x6c, 0x61, 0x73, 0x73, 0x2f, 0x67, 0x65, 0x6d, 0x6d, 0x2f, 0x63, 0x6f, 0x6c, 0x6c
        /*0042*/ 	.byte	0x65, 0x63, 0x74, 0x69, 0x76, 0x65, 0x2f, 0x73, 0x6d, 0x39, 0x30, 0x5f, 0x6d, 0x6d, 0x61, 0x5f
        /*0052*/ 	.byte	0x74, 0x6d, 0x61, 0x5f, 0x67, 0x6d, 0x6d, 0x61, 0x5f, 0x73, 0x73, 0x5f, 0x77, 0x61, 0x72, 0x70
        /*0062*/ 	.byte	0x73, 0x70, 0x65, 0x63, 0x69, 0x61, 0x6c, 0x69, 0x7a, 0x65, 0x64, 0x2e, 0x68, 0x70, 0x70, 0x00
	.type		__unnamed_1,@object
	.size		__unnamed_1,(.L_0 - __unnamed_1)
__unnamed_1:
        /*0072*/ 	.byte	0x76, 0x6f, 0x69, 0x64, 0x20, 0x63, 0x75, 0x74, 0x6c, 0x61, 0x73, 0x73, 0x3a, 0x3a, 0x67, 0x65
        /* <DEDUP_REMOVED lines=176> */
        /*0b82*/ 	.byte	0x00
.L_0:


//--------------------- .nv.shared._ZN7cutlass13device_kernelINS_4gemm6kernel13GemmUniversalIN4cute5tupleIJiiiiEEENS1_10collective13CollectiveMmaINS1_34MainloopSm90TmaGmmaWarpSpecializedILi14ENS5_IJNS4_1CILi4EEESB_NSA_ILi1EEEEEENS1_32KernelTmaWarpSpecializedPingpongEEENS5_IJNSA_ILi64EEESG_NSA_ILi32EEEEEEfNS5_IJlSC_lEEEfSJ_NS4_8TiledMMAINS4_8MMA_AtomIJNS4_4SM904GMMA29MMA_64x64x8_F32TF32TF32_SS_TNILNSN_7ScaleInE1ELSP_1EEEEEENS4_6LayoutINS5_IJSC_SC_SC_EEENS5_IJNSA_ILi0EEESU_SU_EEEEENS5_IJNS4_10UnderscoreESX_SX_EEEEENS4_23SM90_TMA_LOAD_MULTICASTENS4_14ComposedLayoutINS4_7SwizzleILi3ELi4ELi3EEENS4_18smem_ptr_flag_bitsILi32EEENSS_INS5_IJNSA_ILi8EEESH_EEENS5_IJSH_SC_EEEEEEEvNS4_8identityES10_S1A_vS1B_EENS_8epilogue10collective6detail29Sm90TmaWarpSpecializedAdapterINS1E_15DefaultEpilogueIfSJ_SJ_NS1D_6thread17LinearCombinationIfLi1EffLNS1I_9ScaleType4KindE0ELNS_15FloatRoundStyleE2EfEENS1_15EpilogueDefaultEEEEEvvEEEEvNT_6ParamsE --------------------------
	.section	.nv.shared._ZN7cutlass13device_kernelINS_4gemm6kernel13GemmUniversalIN4cute5tupleIJiiiiEEENS1_10collective13CollectiveMmaINS1_34MainloopSm90TmaGmmaWarpSpecializedILi14ENS5_IJNS4_1CILi4EEESB_NSA_ILi1EEEEEENS1_32KernelTmaWarpSpecializedPingpongEEENS5_IJNSA_ILi64EEESG_NSA_ILi32EEEEEEfNS5_IJlSC_lEEEfSJ_NS4_8TiledMMAINS4_8MMA_AtomIJNS4_4SM904GMMA29MMA_64x64x8_F32TF32TF32_SS_TNILNSN_7ScaleInE1ELSP_1EEEEEENS4_6LayoutINS5_IJSC_SC_SC_EEENS5_IJNSA_ILi0EEESU_SU_EEEEENS5_IJNS4_10UnderscoreESX_SX_EEEEENS4_23SM90_TMA_LOAD_MULTICASTENS4_14ComposedLayoutINS4_7SwizzleILi3ELi4ELi3EEENS4_18smem_ptr_flag_bitsILi32EEENSS_INS5_IJNSA_ILi8EEESH_EEENS5_IJSH_SC_EEEEEEEvNS4_8identityES10_S1A_vS1B_EENS_8epilogue10collective6detail29Sm90TmaWarpSpecializedAdapterINS1E_15DefaultEpilogueIfSJ_SJ_NS1D_6thread17LinearCombinationIfLi1EffLNS1I_9ScaleType4KindE0ELNS_15FloatRoundStyleE2EfEENS1_15EpilogueDefaultEEEEEvvEEEEvNT_6ParamsE,"aw",@nobits
	.sectionflags	@""
	.align	16
	.zero		1024


//--------------------- .nv.shared.reserved.0     --------------------------
	.section	.nv.shared.reserved.0,"aw",@nobits
	.weak		__nv_reservedSMEM_offset_0_alias
	.size		__nv_reservedSMEM_offset_0_alias, 0, 0
	.other		__nv_reservedSMEM_offset_0_alias,@"STO_CUDA_RESERVED_SHARED STV_DEFAULT"
__nv_reservedSMEM_offset_0_alias:
	.zero		0


//--------------------- .nv.global                --------------------------
	.section	.nv.global,"aw",@nobits
.nv.global:
	.type		_ZN40_INTERNAL_e7f2ed1e_4_k_cu_982070de_287544cute1_E,@object
	.size		_ZN40_INTERNAL_e7f2ed1e_4_k_cu_982070de_287544cute1_E,(_ZN40_INTERNAL_e7f2ed1e_4_k_cu_982070de_287544cuda3std3__45__cpo6cbeginE - _ZN40_INTERNAL_e7f2ed1e_4_k_cu_982070de_287544cute1_E)
_ZN40_INTERNAL_e7f2ed1e_4_k_cu_982070de_287544cute1_E:
	.zero		1
	.type		_ZN40_INTERNAL_e7f2ed1e_4_k_cu_982070de_287544cuda3std3__45__cpo6cbeginE,@object
	.size		_ZN40_INTERNAL_e7f2ed1e_4_k_cu_982070de_287544cuda3std3__45__cpo6cbeginE,(_ZN40_INTERNAL_e7f2ed1e_4_k_cu_982070de_287544cuda3std3__48in_placeE - _ZN40_INTERNAL_e7f2ed1e_4_k_cu_982070de_287544cuda3std3__45__cpo6cbeginE)
_ZN40_INTERNAL_e7f2ed1e_4_k_cu_982070de_287544cuda3std3__45__cpo6cbeginE:
	.zero		1
	.type		_ZN40_INTERNAL_e7f2ed1e_4_k_cu_982070de_287544cuda3std3__48in_placeE,@object
	.size		_ZN40_INTERNAL_e7f2ed1e_4_k_cu_982070de_287544cuda3std3__48in_placeE,(_ZN40_INTERNAL_e7f2ed1e_4_k_cu_982070de_287544cuda3std6ranges3__45__cpo9iter_moveE - _ZN40_INTERNAL_e7f2ed1e_4_k_cu_982070de_287544cuda3std3__48in_placeE)
_ZN40_INTERNAL_e7f2ed1e_4_k_cu_982070de_287544cuda3std3__48in_placeE:
	.zero		1
	.type		_ZN40_INTERNAL_e7f2ed1e_4_k_cu_982070de_287544cuda3std6ranges3__45__cpo9iter_moveE,@object
	.size		_ZN40_INTERNAL_e7f2ed1e_4_k_cu_982070de_287544cuda3std6ranges3__45__cpo9iter_moveE,(_ZN40_INTERNAL_e7f2ed1e_4_k_cu_982070de_287544cuda3std3__45__cpo5beginE - _ZN40_INTERNAL_e7f2ed1e_4_k_cu_982070de_287544cuda3std6ranges3__45__cpo9iter_moveE)
_ZN40_INTERNAL_e7f2ed1e_4_k_cu_982070de_287544cuda3std6ranges3__45__cpo9iter_moveE:
	.zero		1
	.type		_ZN40_INTERNAL_e7f2ed1e_4_k_cu_982070de_287544cuda3std3__45__cpo5beginE,@object
	.size		_ZN40_INTERNAL_e7f2ed1e_4_k_cu_982070de_287544cuda3std3__45__cpo5beginE,(_ZN40_INTERNAL_e7f2ed1e_4_k_cu_982070de_287544cuda3std3__442_GLOBAL__N__e7f2ed1e_4_k_cu_982070de_287546ignoreE - _ZN40_INTERNAL_e7f2ed1e_4_k_cu_982070de_287544cuda3std3__45__cpo5beginE)
_ZN40_INTERNAL_e7f2ed1e_4_k_cu_982070de_287544cuda3std3__45__cpo5beginE:
	.zero		1
	.type		_ZN40_INTERNAL_e7f2ed1e_4_k_cu_982070de_287544cuda3std3__442_GLOBAL__N__e7f2ed1e_4_k_cu_982070de_287546ignoreE,@object
	.size		_ZN40_INTERNAL_e7f2ed1e_4_k_cu_982070de_287544cuda3std3__442_GLOBAL__N__e7f2ed1e_4_k_cu_982070de_287546ignoreE,(_ZN40_INTERNAL_e7f2ed1e_4_k_cu_982070de_287544cute7productE - _ZN40_INTERNAL_e7f2ed1e_4_k_cu_982070de_287544cuda3std3__442_GLOBAL__N__e7f2ed1e_4_k_cu_982070de_287546ignoreE)
_ZN40_INTERNAL_e7f2ed1e_4_k_cu_982070de_287544cuda3std3__442_GLOBAL__N__e7f2ed1e_4_k_cu_982070de_287546ignoreE:
	.zero		1
	.type		_ZN40_INTERNAL_e7f2ed1e_4_k_cu_982070de_287544cute7productE,@object
	.size		_ZN40_INTERNAL_e7f2ed1e_4_k_cu_982070de_287544cute7productE,(_ZN40_INTERNAL_e7f2ed1e_4_k_cu_982070de_287544cuda3std3__45__cpo3endE - _ZN40_INTERNAL_e7f2ed1e_4_k_cu_982070de_287544cute7productE)
_ZN40_INTERNAL_e7f2ed1e_4_k_cu_982070de_287544cute7productE:
	.zero		1
	.type		_ZN40_INTERNAL_e7f2ed1e_4_k_cu_982070de_287544cuda3std3__45__cpo3endE,@object
	.size		_ZN40_INTERNAL_e7f2ed1e_4_k_cu_982070de_287544cuda3std3__45__cpo3endE,(_ZN40_INTERNAL_e7f2ed1e_4_k_cu_982070de_287544cuda3std3__419piecewise_constructE - _ZN40_INTERNAL_e7f2ed1e_4_k_cu_982070de_287544cuda3std3__45__cpo3endE)
_ZN40_INTERNAL_e7f2ed1e_4_k_cu_982070de_287544cuda3std3__45__cpo3endE:
	.zero		1
	.type		_ZN40_INTERNAL_e7f2ed1e_4_k_cu_982070de_287544cuda3std3__419piecewise_constructE,@object
	.size		_ZN40_INTERNAL_e7f2ed1e_4_k_cu_982070de_287544cuda3std3__419piecewise_constructE,(_ZN40_INTERNAL_e7f2ed1e_4_k_cu_982070de_287544cuda3std3__45__cpo4cendE - _ZN40_INTERNAL_e7f2ed1e_4_k_cu_982070de_287544cuda3std3__419piecewise_constructE)
_ZN40_INTERNAL_e7f2ed1e_4_k_cu_982070de_287544cuda3std3__419piecewise_constructE:
	.zero		1
	.type		_ZN40_INTERNAL_e7f2ed1e_4_k_cu_982070de_287544cuda3std3__45__cpo4cendE,@object
	.size		_ZN40_INTERNAL_e7f2ed1e_4_k_cu_982070de_287544cuda3std3__45__cpo4cendE,(_ZN40_INTERNAL_e7f2ed1e_4_k_cu_982070de_287544cuda3std6ranges3__45__cpo4swapE - _ZN40_INTERNAL_e7f2ed1e_4_k_cu_982070de_287544cuda3std3__45__cpo4cendE)
_ZN40_INTERNAL_e7f2ed1e_4_k_cu_982070de_287544cuda3std3__45__cpo4cendE:
	.zero		1
	.type		_ZN40_INTERNAL_e7f2ed1e_4_k_cu_982070de_287544cuda3std6ranges3__45__cpo4swapE,@object
	.size		_ZN40_INTERNAL_e7f2ed1e_4_k_cu_982070de_287544cuda3std6ranges3__45__cpo4swapE,(.L_8 - _ZN40_INTERNAL_e7f2ed1e_4_k_cu_982070de_287544cuda3std6ranges3__45__cpo4swapE)
_ZN40_INTERNAL_e7f2ed1e_4_k_cu_982070de_287544cuda3std6ranges3__45__cpo4swapE:
	.zero		1
.L_8:


//--------------------- .nv.constant0._ZN7cutlass13device_kernelINS_4gemm6kernel13GemmUniversalIN4cute5tupleIJiiiiEEENS1_10collective13CollectiveMmaINS1_34MainloopSm90TmaGmmaWarpSpecializedILi14ENS5_IJNS4_1CILi4EEESB_NSA_ILi1EEEEEENS1_32KernelTmaWarpSpecializedPingpongEEENS5_IJNSA_ILi64EEESG_NSA_ILi32EEEEEEfNS5_IJlSC_lEEEfSJ_NS4_8TiledMMAINS4_8MMA_AtomIJNS4_4SM904GMMA29MMA_64x64x8_F32TF32TF32_SS_TNILNSN_7ScaleInE1ELSP_1EEEEEENS4_6LayoutINS5_IJSC_SC_SC_EEENS5_IJNSA_ILi0EEESU_SU_EEEEENS5_IJNS4_10UnderscoreESX_SX_EEEEENS4_23SM90_TMA_LOAD_MULTICASTENS4_14ComposedLayoutINS4_7SwizzleILi3ELi4ELi3EEENS4_18smem_ptr_flag_bitsILi32EEENSS_INS5_IJNSA_ILi8EEESH_EEENS5_IJSH_SC_EEEEEEEvNS4_8identityES10_S1A_vS1B_EENS_8epilogue10collective6detail29Sm90TmaWarpSpecializedAdapterINS1E_15DefaultEpilogueIfSJ_SJ_NS1D_6thread17LinearCombinationIfLi1EffLNS1I_9ScaleType4KindE0ELNS_15FloatRoundStyleE2EfEENS1_15EpilogueDefaultEEEEEvvEEEEvNT_6ParamsE --------------------------
	.section	.nv.constant0._ZN7cutlass13device_kernelINS_4gemm6kernel13GemmUniversalIN4cute5tupleIJiiiiEEENS1_10collective13CollectiveMmaINS1_34MainloopSm90TmaGmmaWarpSpecializedILi14ENS5_IJNS4_1CILi4EEESB_NSA_ILi1EEEEEENS1_32KernelTmaWarpSpecializedPingpongEEENS5_IJNSA_ILi64EEESG_NSA_ILi32EEEEEEfNS5_IJlSC_lEEEfSJ_NS4_8TiledMMAINS4_8MMA_AtomIJNS4_4SM904GMMA29MMA_64x64x8_F32TF32TF32_SS_TNILNSN_7ScaleInE1ELSP_1EEEEEENS4_6LayoutINS5_IJSC_SC_SC_EEENS5_IJNSA_ILi0EEESU_SU_EEEEENS5_IJNS4_10UnderscoreESX_SX_EEEEENS4_23SM90_TMA_LOAD_MULTICASTENS4_14ComposedLayoutINS4_7SwizzleILi3ELi4ELi3EEENS4_18smem_ptr_flag_bitsILi32EEENSS_INS5_IJNSA_ILi8EEESH_EEENS5_IJSH_SC_EEEEEEEvNS4_8identityES10_S1A_vS1B_EENS_8epilogue10collective6detail29Sm90TmaWarpSpecializedAdapterINS1E_15DefaultEpilogueIfSJ_SJ_NS1D_6thread17LinearCombinationIfLi1EffLNS1I_9ScaleType4KindE0ELNS_15FloatRoundStyleE2EfEENS1_15EpilogueDefaultEEEEEvvEEEEvNT_6ParamsE,"a",@progbits
	.sectionflags	@""
	.align	4
.nv.constant0._ZN7cutlass13device_kernelINS_4gemm6kernel13GemmUniversalIN4cute5tupleIJiiiiEEENS1_10collective13CollectiveMmaINS1_34MainloopSm90TmaGmmaWarpSpecializedILi14ENS5_IJNS4_1CILi4EEESB_NSA_ILi1EEEEEENS1_32KernelTmaWarpSpecializedPingpongEEENS5_IJNSA_ILi64EEESG_NSA_ILi32EEEEEEfNS5_IJlSC_lEEEfSJ_NS4_8TiledMMAINS4_8MMA_AtomIJNS4_4SM904GMMA29MMA_64x64x8_F32TF32TF32_SS_TNILNSN_7ScaleInE1ELSP_1EEEEEENS4_6LayoutINS5_IJSC_SC_SC_EEENS5_IJNSA_ILi0EEESU_SU_EEEEENS5_IJNS4_10UnderscoreESX_SX_EEEEENS4_23SM90_TMA_LOAD_MULTICASTENS4_14ComposedLayoutINS4_7SwizzleILi3ELi4ELi3EEENS4_18smem_ptr_flag_bitsILi32EEENSS_INS5_IJNSA_ILi8EEESH_EEENS5_IJSH_SC_EEEEEEEvNS4_8identityES10_S1A_vS1B_EENS_8epilogue10collective6detail29Sm90TmaWarpSpecializedAdapterINS1E_15DefaultEpilogueIfSJ_SJ_NS1D_6thread17LinearCombinationIfLi1EffLNS1I_9ScaleType4KindE0ELNS_15FloatRoundStyleE2EfEENS1_15EpilogueDefaultEEEEEvvEEEEvNT_6ParamsE:
	.zero		1664


//--------------------- SYMBOLS --------------------------

	.type		.nv.reservedSmem.offset0,@object
	.size		.nv.reservedSmem.offset0,0x4
	.type		__assertfail,@function
